	.target	sm_90a

	.elftype	@"ET_EXEC"


//--------------------- .note.nv.tkinfo           --------------------------
	.section	.note.nv.tkinfo,"",@"SHT_NOTE"
	.sectionflags	@"SHF_NOTE_NV_TKINFO"
	.tkinfo
        /*0018*/ 	.word	0x00000002
        /*0030*/ 	.string	""
        /*0030*/ 	.string	"ptxas"
        /*0030*/ 	.string	"Cuda compilation tools, release 13.0, V13.0.88"
        /*0030*/ 	.string	"Build cuda_13.0.r13.0/compiler.36424714_0"
        /*0030*/ 	.string	"-arch sm_90a -m 64 "



//--------------------- .note.nv.cuinfo           --------------------------
	.section	.note.nv.cuinfo,"",@"SHT_NOTE"
	.sectionflags	@"SHF_NOTE_NV_CUINFO"
        /*0018*/ 	.short	0x0002
        /*001a*/ 	.short	0x005a
        /*001c*/ 	.short	0x0082
	.zero		2


//--------------------- .nv.info                  --------------------------
	.section	.nv.info,"",@"SHT_CUDA_INFO"
	.align	4


	//----- nvinfo : EIATTR_REGCOUNT
	.align		4
        /*0000*/ 	.byte	0x04, 0x2f
        /*0002*/ 	.short	(.L_15 - .L_14)
	.align		4
.L_14:
        /*0004*/ 	.word	index@(_ZN7cutlass13device_kernelINS_4gemm6kernel13GemmUniversalIN4cute5tupleIJiiiiEEENS1_10collective13CollectiveMmaINS1_34MainloopSm90TmaGmmaWarpSpecializedILi5ENS5_IJNS4_1CILi1EEENSA_ILi2EEESB_EEENS1_35KernelTmaWarpSpecializedCooperativeEEENS5_IJNSA_ILi128EEENSA_ILi64EEESH_EEENS_10bfloat16_tENS5_IJlSB_lEEESJ_SK_NS4_8TiledMMAINS4_8MMA_AtomIJNS4_4SM904GMMA27MMA_64x64x16_F32BF16BF16_SSILNSO_5MajorE0ELSQ_0ELNSO_7ScaleInE1ELSR_1EEEEEENS4_6LayoutINS5_IJSC_SB_SB_EEENS5_IJSB_NSA_ILi0EEESW_EEEEENS5_IJNS4_10UnderscoreESZ_SZ_EEEEENS4_23SM90_TMA_LOAD_MULTICASTENS4_14ComposedLayoutINS4_7SwizzleILi3ELi4ELi3EEENS4_18smem_ptr_flag_bitsILi16EEENSU_INS5_IJNSA_ILi8EEESH_EEENS5_IJSH_SB_EEEEEEEvNS4_8identityENS4_13SM90_TMA_LOADES1C_vS1D_EENS_8epilogue10collective6detail29Sm90TmaWarpSpecializedAdapterINS1H_15DefaultEpilogueISJ_SK_SK_NS1G_6thread17LinearCombinationISJ_Li1EffLNS1L_9ScaleType4KindE0ELNS_15FloatRoundStyleE2ESJ_EENS1_15EpilogueDefaultEEEEEvvEEEEvNT_6ParamsE)
        /*0008*/ 	.word	0x000000a8


	//----- nvinfo : EIATTR_FRAME_SIZE
	.align		4
.L_15:
        /*000c*/ 	.byte	0x04, 0x11
        /*000e*/ 	.short	(.L_17 - .L_16)
	.align		4
.L_16:
        /*0010*/ 	.word	index@(_ZN7cutlass13device_kernelINS_4gemm6kernel13GemmUniversalIN4cute5tupleIJiiiiEEENS1_10collective13CollectiveMmaINS1_34MainloopSm90TmaGmmaWarpSpecializedILi5ENS5_IJNS4_1CILi1EEENSA_ILi2EEESB_EEENS1_35KernelTmaWarpSpecializedCooperativeEEENS5_IJNSA_ILi128EEENSA_ILi64EEESH_EEENS_10bfloat16_tENS5_IJlSB_lEEESJ_SK_NS4_8TiledMMAINS4_8MMA_AtomIJNS4_4SM904GMMA27MMA_64x64x16_F32BF16BF16_SSILNSO_5MajorE0ELSQ_0ELNSO_7ScaleInE1ELSR_1EEEEEENS4_6LayoutINS5_IJSC_SB_SB_EEENS5_IJSB_NSA_ILi0EEESW_EEEEENS5_IJNS4_10UnderscoreESZ_SZ_EEEEENS4_23SM90_TMA_LOAD_MULTICASTENS4_14ComposedLayoutINS4_7SwizzleILi3ELi4ELi3EEENS4_18smem_ptr_flag_bitsILi16EEENSU_INS5_IJNSA_ILi8EEESH_EEENS5_IJSH_SB_EEEEEEEvNS4_8identityENS4_13SM90_TMA_LOADES1C_vS1D_EENS_8epilogue10collective6detail29Sm90TmaWarpSpecializedAdapterINS1H_15DefaultEpilogueISJ_SK_SK_NS1G_6thread17LinearCombinationISJ_Li1EffLNS1L_9ScaleType4KindE0ELNS_15FloatRoundStyleE2ESJ_EENS1_15EpilogueDefaultEEEEEvvEEEEvNT_6ParamsE)
        /*0014*/ 	.word	0x00000000


	//----- nvinfo : EIATTR_MIN_STACK_SIZE
	.align		4
.L_17:
        /*0018*/ 	.byte	0x04, 0x12
        /*001a*/ 	.short	(.L_19 - .L_18)
	.align		4
.L_18:
        /*001c*/ 	.word	index@(_ZN7cutlass13device_kernelINS_4gemm6kernel13GemmUniversalIN4cute5tupleIJiiiiEEENS1_10collective13CollectiveMmaINS1_34MainloopSm90TmaGmmaWarpSpecializedILi5ENS5_IJNS4_1CILi1EEENSA_ILi2EEESB_EEENS1_35KernelTmaWarpSpecializedCooperativeEEENS5_IJNSA_ILi128EEENSA_ILi64EEESH_EEENS_10bfloat16_tENS5_IJlSB_lEEESJ_SK_NS4_8TiledMMAINS4_8MMA_AtomIJNS4_4SM904GMMA27MMA_64x64x16_F32BF16BF16_SSILNSO_5MajorE0ELSQ_0ELNSO_7ScaleInE1ELSR_1EEEEEENS4_6LayoutINS5_IJSC_SB_SB_EEENS5_IJSB_NSA_ILi0EEESW_EEEEENS5_IJNS4_10UnderscoreESZ_SZ_EEEEENS4_23SM90_TMA_LOAD_MULTICASTENS4_14ComposedLayoutINS4_7SwizzleILi3ELi4ELi3EEENS4_18smem_ptr_flag_bitsILi16EEENSU_INS5_IJNSA_ILi8EEESH_EEENS5_IJSH_SB_EEEEEEEvNS4_8identityENS4_13SM90_TMA_LOADES1C_vS1D_EENS_8epilogue10collective6detail29Sm90TmaWarpSpecializedAdapterINS1H_15DefaultEpilogueISJ_SK_SK_NS1G_6thread17LinearCombinationISJ_Li1EffLNS1L_9ScaleType4KindE0ELNS_15FloatRoundStyleE2ESJ_EENS1_15EpilogueDefaultEEEEEvvEEEEvNT_6ParamsE)
        /*0020*/ 	.word	0x00000000
.L_19:


//--------------------- .nv.compat                --------------------------
	.section	.nv.compat,"",@"SHT_CUDA_COMPAT_INFO"
	.align	4
        /*0000*/ 	.byte	0x02, 0x09, 0x01, 0x00, 0x02, 0x02, 0x04, 0x00, 0x02, 0x05, 0x05, 0x00, 0x03, 0x07, 0x01, 0x01
        /*0010*/ 	.byte	0x02, 0x03, 0x01, 0x00, 0x02, 0x06, 0x01, 0x00, 0x04, 0x0b, 0x08, 0x00, 0x00, 0x00, 0x00, 0x00
        /*0020*/ 	.byte	0x00, 0x00, 0x00, 0x00


//--------------------- .nv.info._ZN7cutlass13device_kernelINS_4gemm6kernel13GemmUniversalIN4cute5tupleIJiiiiEEENS1_10collective13CollectiveMmaINS1_34MainloopSm90TmaGmmaWarpSpecializedILi5ENS5_IJNS4_1CILi1EEENSA_ILi2EEESB_EEENS1_35KernelTmaWarpSpecializedCooperativeEEENS5_IJNSA_ILi128EEENSA_ILi64EEESH_EEENS_10bfloat16_tENS5_IJlSB_lEEESJ_SK_NS4_8TiledMMAINS4_8MMA_AtomIJNS4_4SM904GMMA27MMA_64x64x16_F32BF16BF16_SSILNSO_5MajorE0ELSQ_0ELNSO_7ScaleInE1ELSR_1EEEEEENS4_6LayoutINS5_IJSC_SB_SB_EEENS5_IJSB_NSA_ILi0EEESW_EEEEENS5_IJNS4_10UnderscoreESZ_SZ_EEEEENS4_23SM90_TMA_LOAD_MULTICASTENS4_14ComposedLayoutINS4_7SwizzleILi3ELi4ELi3EEENS4_18smem_ptr_flag_bitsILi16EEENSU_INS5_IJNSA_ILi8EEESH_EEENS5_IJSH_SB_EEEEEEEvNS4_8identityENS4_13SM90_TMA_LOADES1C_vS1D_EENS_8epilogue10collective6detail29Sm90TmaWarpSpecializedAdapterINS1H_15DefaultEpilogueISJ_SK_SK_NS1G_6thread17LinearCombinationISJ_Li1EffLNS1L_9ScaleType4KindE0ELNS_15FloatRoundStyleE2ESJ_EENS1_15EpilogueDefaultEEEEEvvEEEEvNT_6ParamsE --------------------------
	.section	.nv.info._ZN7cutlass13device_kernelINS_4gemm6kernel13GemmUniversalIN4cute5tupleIJiiiiEEENS1_10collective13CollectiveMmaINS1_34MainloopSm90TmaGmmaWarpSpecializedILi5ENS5_IJNS4_1CILi1EEENSA_ILi2EEESB_EEENS1_35KernelTmaWarpSpecializedCooperativeEEENS5_IJNSA_ILi128EEENSA_ILi64EEESH_EEENS_10bfloat16_tENS5_IJlSB_lEEESJ_SK_NS4_8TiledMMAINS4_8MMA_AtomIJNS4_4SM904GMMA27MMA_64x64x16_F32BF16BF16_SSILNSO_5MajorE0ELSQ_0ELNSO_7ScaleInE1ELSR_1EEEEEENS4_6LayoutINS5_IJSC_SB_SB_EEENS5_IJSB_NSA_ILi0EEESW_EEEEENS5_IJNS4_10UnderscoreESZ_SZ_EEEEENS4_23SM90_TMA_LOAD_MULTICASTENS4_14ComposedLayoutINS4_7SwizzleILi3ELi4ELi3EEENS4_18smem_ptr_flag_bitsILi16EEENSU_INS5_IJNSA_ILi8EEESH_EEENS5_IJSH_SB_EEEEEEEvNS4_8identityENS4_13SM90_TMA_LOADES1C_vS1D_EENS_8epilogue10collective6detail29Sm90TmaWarpSpecializedAdapterINS1H_15DefaultEpilogueISJ_SK_SK_NS1G_6thread17LinearCombinationISJ_Li1EffLNS1L_9ScaleType4KindE0ELNS_15FloatRoundStyleE2ESJ_EENS1_15EpilogueDefaultEEEEEvvEEEEvNT_6ParamsE,"",@"SHT_CUDA_INFO"
	.sectionflags	@""
	.align	4


	//----- nvinfo : EIATTR_CUDA_API_VERSION
	.align		4
        /*0000*/ 	.byte	0x04, 0x37
        /*0002*/ 	.short	(.L_21 - .L_20)
.L_20:
        /*0004*/ 	.word	0x00000082


	//----- nvinfo : EIATTR_KPARAM_INFO
	.align		4
.L_21:
        /*0008*/ 	.byte	0x04, 0x17
        /*000a*/ 	.short	(.L_23 - .L_22)
.L_22:
        /*000c*/ 	.word	0x00000000
        /*0010*/ 	.short	0x0000
        /*0012*/ 	.short	0x0070
        /*0014*/ 	.byte	0x00, 0xf0, 0x01, 0x10


	//----- nvinfo : EIATTR_SPARSE_MMA_MASK
	.align		4
.L_23:
        /*0018*/ 	.byte	0x03, 0x50
        /*001a*/ 	.short	0x0000


	//----- nvinfo : EIATTR_MAXREG_COUNT
	.align		4
        /*001c*/ 	.byte	0x03, 0x1b
        /*001e*/ 	.short	0x00a8


	//----- nvinfo : EIATTR_NUM_BARRIERS
	.align		4
        /*0020*/ 	.byte	0x02, 0x4c
        /*0022*/ 	.byte	0x01
	.zero		1


	//----- nvinfo : EIATTR_EXTERNS
	.align		4
        /*0024*/ 	.byte	0x04, 0x0f
        /*0026*/ 	.short	(.L_25 - .L_24)


	//   ....[0]....
	.align		4
.L_24:
        /*0028*/ 	.word	index@(__assertfail)


	//----- nvinfo : EIATTR_MERCURY_ISA_VERSION
	.align		4
.L_25:
        /*002c*/ 	.byte	0x03, 0x5f
        /*002e*/ 	.short	0x0101


	//----- nvinfo : EIATTR_INT_WARP_WIDE_INSTR_OFFSETS
	.align		4
        /*0030*/ 	.byte	0x04, 0x31
        /*0032*/ 	.short	(.L_27 - .L_26)


	//   ....[0]....
.L_26:
        /*0034*/ 	.word	0x00000490


	//   ....[1]....
        /*0038*/ 	.word	0x000004b0


	//   ....[2]....
        /*003c*/ 	.word	0x00000660


	//----- nvinfo : EIATTR_COOP_GROUP_MASK_REGIDS
	.align		4
.L_27:
        /*0040*/ 	.byte	0x04, 0x29
        /*0042*/ 	.short	(.L_29 - .L_28)


	//   ....[0]....
.L_28:
        /*0044*/ 	.word	0xffffffff


	//   ....[1]....
        /*0048*/ 	.word	0xffffffff


	//   ....[2]....
        /*004c*/ 	.word	0xffffffff


	//   ....[3]....
        /*0050*/ 	.word	0xffffffff


	//   ....[4]....
        /*0054*/ 	.word	0xffffffff


	//   ....[5]....
        /*0058*/ 	.word	0xffffffff


	//----- nvinfo : EIATTR_COOP_GROUP_INSTR_OFFSETS
	.align		4
.L_29:
        /*005c*/ 	.byte	0x04, 0x28
        /*005e*/ 	.short	(.L_31 - .L_30)


	//   ....[0]....
.L_30:
        /*0060*/ 	.word	0x00000060


	//   ....[1]....
        /*0064*/ 	.word	0x00000070


	//   ....[2]....
        /*0068*/ 	.word	0x00000130


	//   ....[3]....
        /*006c*/ 	.word	0x000002e0


	//   ....[4]....
        /*0070*/ 	.word	0x000007a0


	//   ....[5]....
        /*0074*/ 	.word	0x000011e0


	//----- nvinfo : EIATTR_REG_RECONFIG
	.align		4
.L_31:
        /*0078*/ 	.byte	0x01, 0x54
	.zero		2


	//----- nvinfo : EIATTR_SYSCALL_OFFSETS
	.align		4
        /*007c*/ 	.byte	0x04, 0x46
        /*007e*/ 	.short	(.L_33 - .L_32)


	//   ....[0]....
.L_32:
        /*0080*/ 	.word	0x000013a0


	//----- nvinfo : EIATTR_MBARRIER_INSTR_OFFSETS
	.align		4
.L_33:
        /*0084*/ 	.byte	0x04, 0x39
        /*0086*/ 	.short	(.L_35 - .L_34)


	//   ....[0]....
.L_34:
        /*0088*/ 	.word	0x00000230
        /*008c*/ 	.word	0x000000ff
        /*0090*/ 	.word	0x00000000
        /*0094*/ 	.short	0x0100
        /*0096*/ 	.byte	0x08
	.zero		1


	//   ....[1]....
        /*0098*/ 	.word	0x00000240
        /*009c*/ 	.word	0x000000ff
        /*00a0*/ 	.word	0x00000028
        /*00a4*/ 	.short	0x0100
        /*00a6*/ 	.byte	0x08
	.zero		1


	//   ....[2]....
        /*00a8*/ 	.word	0x00000250
        /*00ac*/ 	.word	0x000000ff
        /*00b0*/ 	.word	0x00000008
        /*00b4*/ 	.short	0x0100
        /*00b6*/ 	.byte	0x08
	.zero		1


	//   ....[3]....
        /*00b8*/ 	.word	0x00000260
        /*00bc*/ 	.word	0x000000ff
        /*00c0*/ 	.word	0x00000030
        /*00c4*/ 	.short	0x0100
        /*00c6*/ 	.byte	0x08
	.zero		1


	//   ....[4]....
        /*00c8*/ 	.word	0x00000270
        /*00cc*/ 	.word	0x000000ff
        /*00d0*/ 	.word	0x00000010
        /*00d4*/ 	.short	0x0100
        /*00d6*/ 	.byte	0x08
	.zero		1


	//   ....[5]....
        /*00d8*/ 	.word	0x00000280
        /*00dc*/ 	.word	0x000000ff
        /*00e0*/ 	.word	0x00000038
        /*00e4*/ 	.short	0x0100
        /*00e6*/ 	.byte	0x08
	.zero		1


	//   ....[6]....
        /*00e8*/ 	.word	0x00000290
        /*00ec*/ 	.word	0x000000ff
        /*00f0*/ 	.word	0x00000018
        /*00f4*/ 	.short	0x0100
        /*00f6*/ 	.byte	0x08
	.zero		1


	//   ....[7]....
        /*00f8*/ 	.word	0x000002a0
        /*00fc*/ 	.word	0x000000ff
        /*0100*/ 	.word	0x00000040
        /*0104*/ 	.short	0x0100
        /*0106*/ 	.byte	0x08
	.zero		1


	//   ....[8]....
        /*0108*/ 	.word	0x000002b0
        /*010c*/ 	.word	0x000000ff
        /*0110*/ 	.word	0x00000020
        /*0114*/ 	.short	0x0100
        /*0116*/ 	.byte	0x08
	.zero		1


	//   ....[9]....
        /*0118*/ 	.word	0x000002c0
        /*011c*/ 	.word	0x000000ff
        /*0120*/ 	.word	0x00000048
        /*0124*/ 	.short	0x0100
        /*0126*/ 	.byte	0x08
	.zero		1


	//   ....[10]....
        /*0128*/ 	.word	0x000006e0
        /*012c*/ 	.word	0x000000ff
        /*0130*/ 	.word	0x00000060
        /*0134*/ 	.short	0x0100
        /*0136*/ 	.byte	0x06
	.zero		1


	//   ....[11]....
        /*0138*/ 	.word	0x00000750
        /*013c*/ 	.word	0x000000ff
        /*0140*/ 	.word	0x00000068
        /*0144*/ 	.short	0x0100
        /*0146*/ 	.byte	0x06
	.zero		1


	//   ....[12]....
        /*0148*/ 	.word	0x00001460
        /*014c*/ 	.word	0x00000003
        /*0150*/ 	.word	0x00000000
        /*0154*/ 	.short	0x010a
        /*0156*/ 	.byte	0x3f
	.zero		1


	//   ....[13]....
        /*0158*/ 	.word	0x000014a0
        /*015c*/ 	.word	0x00000003
        /*0160*/ 	.word	0x00000000
        /*0164*/ 	.short	0x010a
        /*0166*/ 	.byte	0x3f
	.zero		1


	//   ....[14]....
        /*0168*/ 	.word	0x00001870
        /*016c*/ 	.word	0x00000005
        /*0170*/ 	.word	0x00000000
        /*0174*/ 	.short	0x010a
        /*0176*/ 	.byte	0x3f
	.zero		1


	//   ....[15]....
        /*0178*/ 	.word	0x000018b0
        /*017c*/ 	.word	0x00000005
        /*0180*/ 	.word	0x00000000
        /*0184*/ 	.short	0x010a
        /*0186*/ 	.byte	0x3f
	.zero		1


	//   ....[16]....
        /*0188*/ 	.word	0x00001b10
        /*018c*/ 	.word	0x00000005
        /*0190*/ 	.word	0x00000000
        /*0194*/ 	.short	0x0101
        /*0196*/ 	.byte	0x3f
	.zero		1


	//   ....[17]....
        /*0198*/ 	.word	0x00001d30
        /*019c*/ 	.word	0x00000003
        /*01a0*/ 	.word	0x00000000
        /*01a4*/ 	.short	0x0101
        /*01a6*/ 	.byte	0x3f
	.zero		1


	//   ....[18]....
        /*01a8*/ 	.word	0x000051d0
        /*01ac*/ 	.word	0x00000016
        /*01b0*/ 	.word	0x00000028
        /*01b4*/ 	.short	0x010a
        /*01b6*/ 	.byte	0x3f
	.zero		1


	//   ....[19]....
        /*01b8*/ 	.word	0x00005530
        /*01bc*/ 	.word	0x00000003
        /*01c0*/ 	.word	0x00000068
        /*01c4*/ 	.short	0x0101
        /*01c6*/ 	.byte	0x3f
	.zero		1


	//   ....[20]....
        /*01c8*/ 	.word	0x00005c80
        /*01cc*/ 	.word	0x00000007
        /*01d0*/ 	.word	0x00000000
        /*01d4*/ 	.short	0x010a
        /*01d6*/ 	.byte	0x3f
	.zero		1


	//   ....[21]....
        /*01d8*/ 	.word	0x00005d00
        /*01dc*/ 	.word	0x00000008
        /*01e0*/ 	.word	0x00000000
        /*01e4*/ 	.short	0x010a
        /*01e6*/ 	.byte	0x3f
	.zero		1


	//   ....[22]....
        /*01e8*/ 	.word	0x00005d90
        /*01ec*/ 	.word	0x00000009
        /*01f0*/ 	.word	0x00000000
        /*01f4*/ 	.short	0x010a
        /*01f6*/ 	.byte	0x3f
	.zero		1


	//   ....[23]....
        /*01f8*/ 	.word	0x00005e20
        /*01fc*/ 	.word	0x00000006
        /*0200*/ 	.word	0x00000000
        /*0204*/ 	.short	0x010a
        /*0206*/ 	.byte	0x3f
	.zero		1


	//   ....[24]....
        /*0208*/ 	.word	0x00005eb0
        /*020c*/ 	.word	0x00000003
        /*0210*/ 	.word	0x00000000
        /*0214*/ 	.short	0x010a
        /*0216*/ 	.byte	0x3f
	.zero		1


	//   ....[25]....
        /*0218*/ 	.word	0x00005f10
        /*021c*/ 	.word	0x00000003
        /*0220*/ 	.word	0x00000000
        /*0224*/ 	.short	0x010a
        /*0226*/ 	.byte	0x3f
	.zero		1


	//   ....[26]....
        /*0228*/ 	.word	0x00005f60
        /*022c*/ 	.word	0x00000005
        /*0230*/ 	.word	0x00000000
        /*0234*/ 	.short	0x010a
        /*0236*/ 	.byte	0x3f
	.zero		1


	//   ....[27]....
        /*0238*/ 	.word	0x00006030
        /*023c*/ 	.word	0x00000016
        /*0240*/ 	.word	0x00000028
        /*0244*/ 	.short	0x010a
        /*0246*/ 	.byte	0x3f
	.zero		1


	//   ....[28]....
        /*0248*/ 	.word	0x00006100
        /*024c*/ 	.word	0x00000007
        /*0250*/ 	.word	0x00000000
        /*0254*/ 	.short	0x010a
        /*0256*/ 	.byte	0x3f
	.zero		1


	//   ....[29]....
        /*0258*/ 	.word	0x00006150
        /*025c*/ 	.word	0x00000008
        /*0260*/ 	.word	0x00000000
        /*0264*/ 	.short	0x010a
        /*0266*/ 	.byte	0x3f
	.zero		1


	//   ....[30]....
        /*0268*/ 	.word	0x000061a0
        /*026c*/ 	.word	0x00000009
        /*0270*/ 	.word	0x00000000
        /*0274*/ 	.short	0x010a
        /*0276*/ 	.byte	0x3f
	.zero		1


	//   ....[31]....
        /*0278*/ 	.word	0x000061f0
        /*027c*/ 	.word	0x00000006
        /*0280*/ 	.word	0x00000000
        /*0284*/ 	.short	0x010a
        /*0286*/ 	.byte	0x3f
	.zero		1


	//----- nvinfo : EIATTR_NUM_MBARRIERS
	.align		4
.L_35:
        /*0288*/ 	.byte	0x03, 0x38
        /*028a*/ 	.short	0x000c


	//----- nvinfo : EIATTR_EXIT_INSTR_OFFSETS
	.align		4
        /*028c*/ 	.byte	0x04, 0x1c
        /*028e*/ 	.short	(.L_37 - .L_36)


	//   ....[0]....
.L_36:
        /*0290*/ 	.word	0x00000900


	//   ....[1]....
        /*0294*/ 	.word	0x00001110


	//   ....[2]....
        /*0298*/ 	.word	0x000048f0


	//   ....[3]....
        /*029c*/ 	.word	0x00004e50


	//   ....[4]....
        /*02a0*/ 	.word	0x00005f00


	//----- nvinfo : EIATTR_MAX_THREADS
	.align		4
.L_37:
        /*02a4*/ 	.byte	0x04, 0x05
        /*02a6*/ 	.short	(.L_39 - .L_38)
.L_38:
        /*02a8*/ 	.word	0x00000180
        /*02ac*/ 	.word	0x00000001
        /*02b0*/ 	.word	0x00000001


	//----- nvinfo : EIATTR_CRS_STACK_SIZE
	.align		4
.L_39:
        /*02b4*/ 	.byte	0x04, 0x1e
        /*02b6*/ 	.short	(.L_41 - .L_40)
.L_40:
        /*02b8*/ 	.word	0x00000000


	//----- nvinfo : EIATTR_CBANK_PARAM_SIZE
	.align		4
.L_41:
        /*02bc*/ 	.byte	0x03, 0x19
        /*02be*/ 	.short	0x0470


	//----- nvinfo : EIATTR_PARAM_CBANK
	.align		4
        /*02c0*/ 	.byte	0x04, 0x0a
        /*02c2*/ 	.short	(.L_43 - .L_42)
	.align		4
.L_42:
        /*02c4*/ 	.word	index@(.nv.constant0._ZN7cutlass13device_kernelINS_4gemm6kernel13GemmUniversalIN4cute5tupleIJiiiiEEENS1_10collective13CollectiveMmaINS1_34MainloopSm90TmaGmmaWarpSpecializedILi5ENS5_IJNS4_1CILi1EEENSA_ILi2EEESB_EEENS1_35KernelTmaWarpSpecializedCooperativeEEENS5_IJNSA_ILi128EEENSA_ILi64EEESH_EEENS_10bfloat16_tENS5_IJlSB_lEEESJ_SK_NS4_8TiledMMAINS4_8MMA_AtomIJNS4_4SM904GMMA27MMA_64x64x16_F32BF16BF16_SSILNSO_5MajorE0ELSQ_0ELNSO_7ScaleInE1ELSR_1EEEEEENS4_6LayoutINS5_IJSC_SB_SB_EEENS5_IJSB_NSA_ILi0EEESW_EEEEENS5_IJNS4_10UnderscoreESZ_SZ_EEEEENS4_23SM90_TMA_LOAD_MULTICASTENS4_14ComposedLayoutINS4_7SwizzleILi3ELi4ELi3EEENS4_18smem_ptr_flag_bitsILi16EEENSU_INS5_IJNSA_ILi8EEESH_EEENS5_IJSH_SB_EEEEEEEvNS4_8identityENS4_13SM90_TMA_LOADES1C_vS1D_EENS_8epilogue10collective6detail29Sm90TmaWarpSpecializedAdapterINS1H_15DefaultEpilogueISJ_SK_SK_NS1G_6thread17LinearCombinationISJ_Li1EffLNS1L_9ScaleType4KindE0ELNS_15FloatRoundStyleE2ESJ_EENS1_15EpilogueDefaultEEEEEvvEEEEvNT_6ParamsE)
        /*02c8*/ 	.short	0x0210
        /*02ca*/ 	.short	0x0470


	//----- nvinfo : EIATTR_SW_WAR
	.align		4
.L_43:
        /*02cc*/ 	.byte	0x04, 0x36
        /*02ce*/ 	.short	(.L_45 - .L_44)
.L_44:
        /*02d0*/ 	.word	0x00000008
.L_45:


//--------------------- .nv.callgraph             --------------------------
	.section	.nv.callgraph,"",@"SHT_CUDA_CALLGRAPH"
	.align	4
	.sectionentsize	8
	.align		4
        /*0000*/ 	.word	0x00000000
	.align		4
        /*0004*/ 	.word	0xffffffff
	.align		4
        /*0008*/ 	.word	index@(_ZN7cutlass13device_kernelINS_4gemm6kernel13GemmUniversalIN4cute5tupleIJiiiiEEENS1_10collective13CollectiveMmaINS1_34MainloopSm90TmaGmmaWarpSpecializedILi5ENS5_IJNS4_1CILi1EEENSA_ILi2EEESB_EEENS1_35KernelTmaWarpSpecializedCooperativeEEENS5_IJNSA_ILi128EEENSA_ILi64EEESH_EEENS_10bfloat16_tENS5_IJlSB_lEEESJ_SK_NS4_8TiledMMAINS4_8MMA_AtomIJNS4_4SM904GMMA27MMA_64x64x16_F32BF16BF16_SSILNSO_5MajorE0ELSQ_0ELNSO_7ScaleInE1ELSR_1EEEEEENS4_6LayoutINS5_IJSC_SB_SB_EEENS5_IJSB_NSA_ILi0EEESW_EEEEENS5_IJNS4_10UnderscoreESZ_SZ_EEEEENS4_23SM90_TMA_LOAD_MULTICASTENS4_14ComposedLayoutINS4_7SwizzleILi3ELi4ELi3EEENS4_18smem_ptr_flag_bitsILi16EEENSU_INS5_IJNSA_ILi8EEESH_EEENS5_IJSH_SB_EEEEEEEvNS4_8identityENS4_13SM90_TMA_LOADES1C_vS1D_EENS_8epilogue10collective6detail29Sm90TmaWarpSpecializedAdapterINS1H_15DefaultEpilogueISJ_SK_SK_NS1G_6thread17LinearCombinationISJ_Li1EffLNS1L_9ScaleType4KindE0ELNS_15FloatRoundStyleE2ESJ_EENS1_15EpilogueDefaultEEEEEvvEEEEvNT_6ParamsE)
	.align		4
        /*000c*/ 	.word	index@(__assertfail)
	.align		4
        /*0010*/ 	.word	0x00000000
	.align		4
        /*0014*/ 	.word	0xfffffffe
	.align		4
        /*0018*/ 	.word	0x00000000
	.align		4
        /*001c*/ 	.word	0xfffffffd
	.align		4
        /*0020*/ 	.word	0x00000000
	.align		4
        /*0024*/ 	.word	0xfffffffc


//--------------------- .nv.constant4             --------------------------
	.section	.nv.constant4,"a",@progbits
	.align	8
	.align		8
.nv.constant4:
        /*0000*/ 	.dword	__assertfail
	.align		8
        /*0008*/ 	.dword	__unnamed_1
	.align		8
        /*0010*/ 	.dword	_ZN39_INTERNAL_a1aec3e0_4_k_cu_2c97c747_31124cuda3std3__45__cpo5beginE
	.align		8
        /*0018*/ 	.dword	_ZN39_INTERNAL_a1aec3e0_4_k_cu_2c97c747_31124cuda3std3__45__cpo3endE
	.align		8
        /*0020*/ 	.dword	_ZN39_INTERNAL_a1aec3e0_4_k_cu_2c97c747_31124cuda3std3__45__cpo6cbeginE
	.align		8
        /*0028*/ 	.dword	_ZN39_INTERNAL_a1aec3e0_4_k_cu_2c97c747_31124cuda3std3__45__cpo4cendE
	.align		8
        /*0030*/ 	.dword	_ZN39_INTERNAL_a1aec3e0_4_k_cu_2c97c747_31124cuda3std3__441_GLOBAL__N__a1aec3e0_4_k_cu_2c97c747_31126ignoreE
	.align		8
        /*0038*/ 	.dword	_ZN39_INTERNAL_a1aec3e0_4_k_cu_2c97c747_31124cuda3std3__419piecewise_constructE
	.align		8
        /*0040*/ 	.dword	_ZN39_INTERNAL_a1aec3e0_4_k_cu_2c97c747_31124cuda3std3__48in_placeE
	.align		8
        /*0048*/ 	.dword	_ZN39_INTERNAL_a1aec3e0_4_k_cu_2c97c747_31124cuda3std6ranges3__45__cpo4swapE
	.align		8
        /*0050*/ 	.dword	_ZN39_INTERNAL_a1aec3e0_4_k_cu_2c97c747_31124cuda3std6ranges3__45__cpo9iter_moveE
	.align		8
        /*0058*/ 	.dword	_ZN39_INTERNAL_a1aec3e0_4_k_cu_2c97c747_31124cute7productE
	.align		8
        /*0060*/ 	.dword	_ZN39_INTERNAL_a1aec3e0_4_k_cu_2c97c747_31124cute1_E
	.align		8
        /*0068*/ 	.dword	$str$22
	.align		8
        /*0070*/ 	.dword	$str$23


//--------------------- .text._ZN7cutlass13device_kernelINS_4gemm6kernel13GemmUniversalIN4cute5tupleIJiiiiEEENS1_10collective13CollectiveMmaINS1_34MainloopSm90TmaGmmaWarpSpecializedILi5ENS5_IJNS4_1CILi1EEENSA_ILi2EEESB_EEENS1_35KernelTmaWarpSpecializedCooperativeEEENS5_IJNSA_ILi128EEENSA_ILi64EEESH_EEENS_10bfloat16_tENS5_IJlSB_lEEESJ_SK_NS4_8TiledMMAINS4_8MMA_AtomIJNS4_4SM904GMMA27MMA_64x64x16_F32BF16BF16_SSILNSO_5MajorE0ELSQ_0ELNSO_7ScaleInE1ELSR_1EEEEEENS4_6LayoutINS5_IJSC_SB_SB_EEENS5_IJSB_NSA_ILi0EEESW_EEEEENS5_IJNS4_10UnderscoreESZ_SZ_EEEEENS4_23SM90_TMA_LOAD_MULTICASTENS4_14ComposedLayoutINS4_7SwizzleILi3ELi4ELi3EEENS4_18smem_ptr_flag_bitsILi16EEENSU_INS5_IJNSA_ILi8EEESH_EEENS5_IJSH_SB_EEEEEEEvNS4_8identityENS4_13SM90_TMA_LOADES1C_vS1D_EENS_8epilogue10collective6detail29Sm90TmaWarpSpecializedAdapterINS1H_15DefaultEpilogueISJ_SK_SK_NS1G_6thread17LinearCombinationISJ_Li1EffLNS1L_9ScaleType4KindE0ELNS_15FloatRoundStyleE2ESJ_EENS1_15EpilogueDefaultEEEEEvvEEEEvNT_6ParamsE --------------------------
	.section	.text._ZN7cutlass13device_kernelINS_4gemm6kernel13GemmUniversalIN4cute5tupleIJiiiiEEENS1_10collective13CollectiveMmaINS1_34MainloopSm90TmaGmmaWarpSpecializedILi5ENS5_IJNS4_1CILi1EEENSA_ILi2EEESB_EEENS1_35KernelTmaWarpSpecializedCooperativeEEENS5_IJNSA_ILi128EEENSA_ILi64EEESH_EEENS_10bfloat16_tENS5_IJlSB_lEEESJ_SK_NS4_8TiledMMAINS4_8MMA_AtomIJNS4_4SM904GMMA27MMA_64x64x16_F32BF16BF16_SSILNSO_5MajorE0ELSQ_0ELNSO_7ScaleInE1ELSR_1EEEEEENS4_6LayoutINS5_IJSC_SB_SB_EEENS5_IJSB_NSA_ILi0EEESW_EEEEENS5_IJNS4_10UnderscoreESZ_SZ_EEEEENS4_23SM90_TMA_LOAD_MULTICASTENS4_14ComposedLayoutINS4_7SwizzleILi3ELi4ELi3EEENS4_18smem_ptr_flag_bitsILi16EEENSU_INS5_IJNSA_ILi8EEESH_EEENS5_IJSH_SB_EEEEEEEvNS4_8identityENS4_13SM90_TMA_LOADES1C_vS1D_EENS_8epilogue10collective6detail29Sm90TmaWarpSpecializedAdapterINS1H_15DefaultEpilogueISJ_SK_SK_NS1G_6thread17LinearCombinationISJ_Li1EffLNS1L_9ScaleType4KindE0ELNS_15FloatRoundStyleE2ESJ_EENS1_15EpilogueDefaultEEEEEvvEEEEvNT_6ParamsE,"ax",@progbits
	.align	128
.text._ZN7cutlass13device_kernelINS_4gemm6kernel13GemmUniversalIN4cute5tupleIJiiiiEEENS1_10collective13CollectiveMmaINS1_34MainloopSm90TmaGmmaWarpSpecializedILi5ENS5_IJNS4_1CILi1EEENSA_ILi2EEESB_EEENS1_35KernelTmaWarpSpecializedCooperativeEEENS5_IJNSA_ILi128EEENSA_ILi64EEESH_EEENS_10bfloat16_tENS5_IJlSB_lEEESJ_SK_NS4_8TiledMMAINS4_8MMA_AtomIJNS4_4SM904GMMA27MMA_64x64x16_F32BF16BF16_SSILNSO_5MajorE0ELSQ_0ELNSO_7ScaleInE1ELSR_1EEEEEENS4_6LayoutINS5_IJSC_SB_SB_EEENS5_IJSB_NSA_ILi0EEESW_EEEEENS5_IJNS4_10UnderscoreESZ_SZ_EEEEENS4_23SM90_TMA_LOAD_MULTICASTENS4_14ComposedLayoutINS4_7SwizzleILi3ELi4ELi3EEENS4_18smem_ptr_flag_bitsILi16EEENSU_INS5_IJNSA_ILi8EEESH_EEENS5_IJSH_SB_EEEEEEEvNS4_8identityENS4_13SM90_TMA_LOADES1C_vS1D_EENS_8epilogue10collective6detail29Sm90TmaWarpSpecializedAdapterINS1H_15DefaultEpilogueISJ_SK_SK_NS1G_6thread17LinearCombinationISJ_Li1EffLNS1L_9ScaleType4KindE0ELNS_15FloatRoundStyleE2ESJ_EENS1_15EpilogueDefaultEEEEEvvEEEEvNT_6ParamsE:
        .type           _ZN7cutlass13device_kernelINS_4gemm6kernel13GemmUniversalIN4cute5tupleIJiiiiEEENS1_10collective13CollectiveMmaINS1_34MainloopSm90TmaGmmaWarpSpecializedILi5ENS5_IJNS4_1CILi1EEENSA_ILi2EEESB_EEENS1_35KernelTmaWarpSpecializedCooperativeEEENS5_IJNSA_ILi128EEENSA_ILi64EEESH_EEENS_10bfloat16_tENS5_IJlSB_lEEESJ_SK_NS4_8TiledMMAINS4_8MMA_AtomIJNS4_4SM904GMMA27MMA_64x64x16_F32BF16BF16_SSILNSO_5MajorE0ELSQ_0ELNSO_7ScaleInE1ELSR_1EEEEEENS4_6LayoutINS5_IJSC_SB_SB_EEENS5_IJSB_NSA_ILi0EEESW_EEEEENS5_IJNS4_10UnderscoreESZ_SZ_EEEEENS4_23SM90_TMA_LOAD_MULTICASTENS4_14ComposedLayoutINS4_7SwizzleILi3ELi4ELi3EEENS4_18smem_ptr_flag_bitsILi16EEENSU_INS5_IJNSA_ILi8EEESH_EEENS5_IJSH_SB_EEEEEEEvNS4_8identityENS4_13SM90_TMA_LOADES1C_vS1D_EENS_8epilogue10collective6detail29Sm90TmaWarpSpecializedAdapterINS1H_15DefaultEpilogueISJ_SK_SK_NS1G_6thread17LinearCombinationISJ_Li1EffLNS1L_9ScaleType4KindE0ELNS_15FloatRoundStyleE2ESJ_EENS1_15EpilogueDefaultEEEEEvvEEEEvNT_6ParamsE,@function
        .size           _ZN7cutlass13device_kernelINS_4gemm6kernel13GemmUniversalIN4cute5tupleIJiiiiEEENS1_10collective13CollectiveMmaINS1_34MainloopSm90TmaGmmaWarpSpecializedILi5ENS5_IJNS4_1CILi1EEENSA_ILi2EEESB_EEENS1_35KernelTmaWarpSpecializedCooperativeEEENS5_IJNSA_ILi128EEENSA_ILi64EEESH_EEENS_10bfloat16_tENS5_IJlSB_lEEESJ_SK_NS4_8TiledMMAINS4_8MMA_AtomIJNS4_4SM904GMMA27MMA_64x64x16_F32BF16BF16_SSILNSO_5MajorE0ELSQ_0ELNSO_7ScaleInE1ELSR_1EEEEEENS4_6LayoutINS5_IJSC_SB_SB_EEENS5_IJSB_NSA_ILi0EEESW_EEEEENS5_IJNS4_10UnderscoreESZ_SZ_EEEEENS4_23SM90_TMA_LOAD_MULTICASTENS4_14ComposedLayoutINS4_7SwizzleILi3ELi4ELi3EEENS4_18smem_ptr_flag_bitsILi16EEENSU_INS5_IJNSA_ILi8EEESH_EEENS5_IJSH_SB_EEEEEEEvNS4_8identityENS4_13SM90_TMA_LOADES1C_vS1D_EENS_8epilogue10collective6detail29Sm90TmaWarpSpecializedAdapterINS1H_15DefaultEpilogueISJ_SK_SK_NS1G_6thread17LinearCombinationISJ_Li1EffLNS1L_9ScaleType4KindE0ELNS_15FloatRoundStyleE2ESJ_EENS1_15EpilogueDefaultEEEEEvvEEEEvNT_6ParamsE,(.L_x_137 - _ZN7cutlass13device_kernelINS_4gemm6kernel13GemmUniversalIN4cute5tupleIJiiiiEEENS1_10collective13CollectiveMmaINS1_34MainloopSm90TmaGmmaWarpSpecializedILi5ENS5_IJNS4_1CILi1EEENSA_ILi2EEESB_EEENS1_35KernelTmaWarpSpecializedCooperativeEEENS5_IJNSA_ILi128EEENSA_ILi64EEESH_EEENS_10bfloat16_tENS5_IJlSB_lEEESJ_SK_NS4_8TiledMMAINS4_8MMA_AtomIJNS4_4SM904GMMA27MMA_64x64x16_F32BF16BF16_SSILNSO_5MajorE0ELSQ_0ELNSO_7ScaleInE1ELSR_1EEEEEENS4_6LayoutINS5_IJSC_SB_SB_EEENS5_IJSB_NSA_ILi0EEESW_EEEEENS5_IJNS4_10UnderscoreESZ_SZ_EEEEENS4_23SM90_TMA_LOAD_MULTICASTENS4_14ComposedLayoutINS4_7SwizzleILi3ELi4ELi3EEENS4_18smem_ptr_flag_bitsILi16EEENSU_INS5_IJNSA_ILi8EEESH_EEENS5_IJSH_SB_EEEEEEEvNS4_8identityENS4_13SM90_TMA_LOADES1C_vS1D_EENS_8epilogue10collective6detail29Sm90TmaWarpSpecializedAdapterINS1H_15DefaultEpilogueISJ_SK_SK_NS1G_6thread17LinearCombinationISJ_Li1EffLNS1L_9ScaleType4KindE0ELNS_15FloatRoundStyleE2ESJ_EENS1_15EpilogueDefaultEEEEEvvEEEEvNT_6ParamsE)
        .other          _ZN7cutlass13device_kernelINS_4gemm6kernel13GemmUniversalIN4cute5tupleIJiiiiEEENS1_10collective13CollectiveMmaINS1_34MainloopSm90TmaGmmaWarpSpecializedILi5ENS5_IJNS4_1CILi1EEENSA_ILi2EEESB_EEENS1_35KernelTmaWarpSpecializedCooperativeEEENS5_IJNSA_ILi128EEENSA_ILi64EEESH_EEENS_10bfloat16_tENS5_IJlSB_lEEESJ_SK_NS4_8TiledMMAINS4_8MMA_AtomIJNS4_4SM904GMMA27MMA_64x64x16_F32BF16BF16_SSILNSO_5MajorE0ELSQ_0ELNSO_7ScaleInE1ELSR_1EEEEEENS4_6LayoutINS5_IJSC_SB_SB_EEENS5_IJSB_NSA_ILi0EEESW_EEEEENS5_IJNS4_10UnderscoreESZ_SZ_EEEEENS4_23SM90_TMA_LOAD_MULTICASTENS4_14ComposedLayoutINS4_7SwizzleILi3ELi4ELi3EEENS4_18smem_ptr_flag_bitsILi16EEENSU_INS5_IJNSA_ILi8EEESH_EEENS5_IJSH_SB_EEEEEEEvNS4_8identityENS4_13SM90_TMA_LOADES1C_vS1D_EENS_8epilogue10collective6detail29Sm90TmaWarpSpecializedAdapterINS1H_15DefaultEpilogueISJ_SK_SK_NS1G_6thread17LinearCombinationISJ_Li1EffLNS1L_9ScaleType4KindE0ELNS_15FloatRoundStyleE2ESJ_EENS1_15EpilogueDefaultEEEEEvvEEEEvNT_6ParamsE,@"STO_CUDA_ENTRY STV_DEFAULT"
_ZN7cutlass13device_kernelINS_4gemm6kernel13GemmUniversalIN4cute5tupleIJiiiiEEENS1_10collective13CollectiveMmaINS1_34MainloopSm90TmaGmmaWarpSpecializedILi5ENS5_IJNS4_1CILi1EEENSA_ILi2EEESB_EEENS1_35KernelTmaWarpSpecializedCooperativeEEENS5_IJNSA_ILi128EEENSA_ILi64EEESH_EEENS_10bfloat16_tENS5_IJlSB_lEEESJ_SK_NS4_8TiledMMAINS4_8MMA_AtomIJNS4_4SM904GMMA27MMA_64x64x16_F32BF16BF16_SSILNSO_5MajorE0ELSQ_0ELNSO_7ScaleInE1ELSR_1EEEEEENS4_6LayoutINS5_IJSC_SB_SB_EEENS5_IJSB_NSA_ILi0EEESW_EEEEENS5_IJNS4_10UnderscoreESZ_SZ_EEEEENS4_23SM90_TMA_LOAD_MULTICASTENS4_14ComposedLayoutINS4_7SwizzleILi3ELi4ELi3EEENS4_18smem_ptr_flag_bitsILi16EEENSU_INS5_IJNSA_ILi8EEESH_EEENS5_IJSH_SB_EEEEEEEvNS4_8identityENS4_13SM90_TMA_LOADES1C_vS1D_EENS_8epilogue10collective6detail29Sm90TmaWarpSpecializedAdapterINS1H_15DefaultEpilogueISJ_SK_SK_NS1G_6thread17LinearCombinationISJ_Li1EffLNS1L_9ScaleType4KindE0ELNS_15FloatRoundStyleE2ESJ_EENS1_15EpilogueDefaultEEEEEvvEEEEvNT_6ParamsE:
[----:B------:R-:W0:Y:S01]  /*0000*/  LDC R1, c[0x0][0x28] ;  /* 0x00000a00ff017b82 */ /* 0x000e220000000800 */
[----:B------:R-:W1:Y:S01]  /*0010*/  S2R R18, SR_TID.X ;  /* 0x0000000000127919 */ /* 0x000e620000002100 */
[----:B------:R-:W-:Y:S01]  /*0020*/  ELECT P0, URZ, PT ;  /* 0x00000000003f782f */ /* 0x000fe20003800000 */
[----:B------:R-:W-:Y:S01]  /*0030*/  BSSY B0, `(.L_x_0) ;  /* 0x000000f000007945 */ /* 0x000fe20003800000 */
[--C-:B-1----:R-:W-:Y:S02]  /*0040*/  SHF.R.U32.HI R0, RZ, 0x5, R18.reuse ;  /* 0x00000005ff007819 */ /* 0x102fe40000011612 */
[----:B------:R-:W-:-:S03]  /*0050*/  SHF.R.U32.HI R3, RZ, 0x7, R18 ;  /* 0x00000007ff037819 */ /* 0x000fc60000011612 */
[----:B------:R-:W1:Y:S04]  /*0060*/  SHFL.IDX PT, R2, R0, RZ, 0x1f ;  /* 0x00001fff00027589 */ /* 0x000e6800000e0000 */
[----:B------:R2:W3:Y:S01]  /*0070*/  SHFL.IDX PT, R5, R3, RZ, 0x1f ;  /* 0x00001fff03057589 */ /* 0x0004e200000e0000 */
[----:B-1----:R-:W-:-:S13]  /*0080*/  ISETP.NE.OR P0, PT, R2, RZ, !P0 ;  /* 0x000000ff0200720c */ /* 0x002fda0004705670 */
[----:B0-23--:R-:W-:Y:S05]  /*0090*/  @P0 BRA `(.L_x_1) ;  /* 0x0000000000200947 */ /* 0x00dfea0003800000 */
[----:B------:R-:W-:Y:S02]  /*00a0*/  ULDC.64 UR4, c[0x0][0x198] ;  /* 0x0000660000047ab9 */ /* 0x000fe40000000a00 */
[----:B------:R-:W-:Y:S02]  /*00b0*/  UIADD3 UR6, UP0, UR4, 0xf0, URZ ;  /* 0x000000f004067890 */ /* 0x000fe4000ff1e03f */
[----:B------:R-:W-:Y:S02]  /*00c0*/  UIADD3 UR4, UP1, UR4, 0x1f0, URZ ;  /* 0x000001f004047890 */ /* 0x000fe4000ff3e03f */
[----:B------:R-:W-:Y:S02]  /*00d0*/  UIADD3.X UR7, URZ, UR5, URZ, UP0, !UPT ;  /* 0x000000053f077290 */ /* 0x000fe400087fe43f */
[----:B------:R-:W-:-:S07]  /*00e0*/  UIADD3.X UR5, URZ, UR5, URZ, UP1, !UPT ;  /* 0x000000053f057290 */ /* 0x000fce0008ffe43f */
[----:B------:R0:W-:Y:S02]  /*00f0*/  UTMACCTL.PF [UR6] ;  /* 0x00000000060079b9 */ /* 0x0001e40008040000 */
[----:B------:R0:W-:Y:S02]  /*0100*/  UTMACCTL.PF [UR4] ;  /* 0x00000000040079b9 */ /* 0x0001e40008040000 */
[----:B0-----:R-:W-:Y:S01]  /*0110*/  NOP ;  /* 0x0000000000007918 */ /* 0x001fe20000000000 */
.L_x_1:
[----:B------:R-:W-:Y:S05]  /*0120*/  BSYNC B0 ;  /* 0x0000000000007941 */ /* 0x000fea0003800000 */
.L_x_0:
[----:B------:R-:W0:Y:S02]  /*0130*/  SHFL.IDX PT, R3, R0, RZ, 0x1f ;  /* 0x00001fff00037589 */ /* 0x000e2400000e0000 */
[----:B0-----:R-:W-:-:S13]  /*0140*/  ISETP.NE.AND P0, PT, R3, RZ, PT ;  /* 0x000000ff0300720c */ /* 0x001fda0003f05270 */
[----:B------:R-:W-:Y:S05]  /*0150*/  @P0 BRA `(.L_x_2) ;  /* 0x0000000000600947 */ /* 0x000fea0003800000 */
[----:B------:R-:W0:Y:S01]  /*0160*/  S2UR UR8, SR_CgaCtaId ;  /* 0x00000000000879c3 */ /* 0x000e220000008800 */
[----:B------:R-:W-:Y:S01]  /*0170*/  UMOV UR4, 0x400 ;  /* 0x0000040000047882 */ /* 0x000fe20000000000 */
[----:B------:R-:W-:Y:S01]  /*0180*/  UMOV UR5, 0x1 ;  /* 0x0000000100057882 */ /* 0x000fe20000000000 */
[----:B------:R-:W-:Y:S01]  /*0190*/  UMOV UR6, 0x4 ;  /* 0x0000000400067882 */ /* 0x000fe20000000000 */
[----:B------:R-:W-:Y:S01]  /*01a0*/  ELECT P0, URZ, PT ;  /* 0x00000000003f782f */ /* 0x000fe20003800000 */
[----:B------:R-:W-:-:S04]  /*01b0*/  UIADD3 UR6, -UR6, 0x100000, URZ ;  /* 0x0010000006067890 */ /* 0x000fc8000fffe13f */
[----:B------:R-:W-:Y:S02]  /*01c0*/  USHF.L.U32 UR7, UR6, 0xb, URZ ;  /* 0x0000000b06077899 */ /* 0x000fe4000800063f */
[----:B------:R-:W-:Y:S02]  /*01d0*/  USHF.L.U32 UR6, UR6, 0x1, URZ ;  /* 0x0000000106067899 */ /* 0x000fe4000800063f */
[----:B0-----:R-:W-:Y:S02]  /*01e0*/  ULEA UR8, UR8, UR4, 0x18 ;  /* 0x0000000408087291 */ /* 0x001fe4000f8ec03f */
[----:B------:R-:W-:-:S04]  /*01f0*/  UIADD3 UR4, -UR5, 0x100000, URZ ;  /* 0x0010000005047890 */ /* 0x000fc8000fffe13f */
[----:B------:R-:W-:Y:S02]  /*0200*/  USHF.L.U32 UR5, UR4, 0xb, URZ ;  /* 0x0000000b04057899 */ /* 0x000fe4000800063f */
[----:B------:R-:W-:Y:S01]  /*0210*/  USHF.L.U32 UR4, UR4, 0x1, URZ ;  /* 0x0000000104047899 */ /* 0x000fe2000800063f */
[----:B------:R-:W0:Y:S11]  /*0220*/  FENCE.VIEW.ASYNC.S ;  /* 0x00000000000073c6 */ /* 0x000e360000000000 */
[----:B0-----:R0:W1:Y:S01]  /*0230*/  SYNCS.EXCH.64 URZ, [UR8], UR4 ;  /* 0x00000004083f75b2 */ /* 0x0010620008000100 */
[----:B------:R0:W2:Y:S01]  /*0240*/  SYNCS.EXCH.64 URZ, [UR8+0x28], UR6 ;  /* 0x00002806083f75b2 */ /* 0x0000a20008000100 */
[----:B------:R0:W3:Y:S01]  /*0250*/  SYNCS.EXCH.64 URZ, [UR8+0x8], UR4 ;  /* 0x00000804083f75b2 */ /* 0x0000e20008000100 */
[----:B------:R0:W4:Y:S01]  /*0260*/  SYNCS.EXCH.64 URZ, [UR8+0x30], UR6 ;  /* 0x00003006083f75b2 */ /* 0x0001220008000100 */
[----:B------:R0:W0:Y:S01]  /*0270*/  SYNCS.EXCH.64 URZ, [UR8+0x10], UR4 ;  /* 0x00001004083f75b2 */ /* 0x0000220008000100 */
[----:B------:R0:W0:Y:S01]  /*0280*/  SYNCS.EXCH.64 URZ, [UR8+0x38], UR6 ;  /* 0x00003806083f75b2 */ /* 0x0000220008000100 */
[----:B------:R0:W0:Y:S01]  /*0290*/  SYNCS.EXCH.64 URZ, [UR8+0x18], UR4 ;  /* 0x00001804083f75b2 */ /* 0x0000220008000100 */
[----:B------:R0:W0:Y:S01]  /*02a0*/  SYNCS.EXCH.64 URZ, [UR8+0x40], UR6 ;  /* 0x00004006083f75b2 */ /* 0x0000220008000100 */
[----:B------:R0:W0:Y:S01]  /*02b0*/  SYNCS.EXCH.64 URZ, [UR8+0x20], UR4 ;  /* 0x00002004083f75b2 */ /* 0x0000220008000100 */
[----:B------:R0:W0:Y:S01]  /*02c0*/  SYNCS.EXCH.64 URZ, [UR8+0x48], UR6 ;  /* 0x00004806083f75b2 */ /* 0x0000220008000100 */
[----:B------:R-:W-:Y:S01]  /*02d0*/  NOP ;  /* 0x0000000000007918 */ /* 0x000fe20000000000 */
.L_x_2:
[----:B------:R-:W5:Y:S01]  /*02e0*/  SHFL.IDX PT, R0, R0, RZ, 0x1f ;  /* 0x00001fff00007589 */ /* 0x000f6200000e0000 */
[----:B------:R-:W-:Y:S01]  /*02f0*/  SHF.R.S32.HI R7, RZ, 0x1f, R18 ;  /* 0x0000001fff077819 */ /* 0x000fe20000011412 */
[----:B0-----:R-:W0:Y:S01]  /*0300*/  S2UR UR8, SR_CTAID.X ;  /* 0x00000000000879c3 */ /* 0x001e220000002500 */
[----:B------:R-:W-:Y:S01]  /*0310*/  ELECT P0, URZ, PT ;  /* 0x00000000003f782f */ /* 0x000fe20003800000 */
[----:B------:R-:W1:Y:S01]  /*0320*/  S2R R4, SR_CTAID.Y ;  /* 0x0000000000047919 */ /* 0x000e620000002600 */
[----:B------:R-:W-:Y:S01]  /*0330*/  LEA.HI R7, R7, R18, RZ, 0x7 ;  /* 0x0000001207077211 */ /* 0x000fe200078f38ff */
[----:B------:R-:W-:Y:S01]  /*0340*/  ULDC UR4, c[0x0][0x154] ;  /* 0x0000550000047ab9 */ /* 0x000fe20000000800 */
[----:B------:R-:W-:Y:S01]  /*0350*/  SHF.R.S32.HI R8, RZ, 0x1f, R3 ;  /* 0x0000001fff087819 */ /* 0x000fe20000011403 */
[----:B------:R-:W-:Y:S01]  /*0360*/  NOP ;  /* 0x0000000000007918 */ /* 0x000fe20000000000 */
[----:B------:R-:W-:Y:S01]  /*0370*/  LOP3.LUT R7, R7, 0xffffff80, RZ, 0xc0, !PT ;  /* 0xffffff8007077812 */ /* 0x000fe200078ec0ff */
[----:B------:R-:W2:Y:S01]  /*0380*/  LDC R12, c[0x0][0x140] ;  /* 0x00005000ff0c7b82 */ /* 0x000ea20000000800 */
[----:B------:R-:W-:Y:S01]  /*0390*/  LEA.HI R8, R8, R3, RZ, 0x2 ;  /* 0x0000000308087211 */ /* 0x000fe200078f10ff */
[----:B------:R-:W-:-:S02]  /*03a0*/  NOP ;  /* 0x0000000000007918 */ /* 0x000fc40000000000 */
[----:B------:R-:W-:Y:S01]  /*03b0*/  IMAD.IADD R6, R18, 0x1, -R7 ;  /* 0x0000000112067824 */ /* 0x000fe200078e0a07 */
[----:B------:R-:W-:-:S03]  /*03c0*/  LOP3.LUT R8, R8, 0x3ffffffc, RZ, 0xc0, !PT ;  /* 0x3ffffffc08087812 */ /* 0x000fc600078ec0ff */
[----:B------:R-:W3:Y:S01]  /*03d0*/  LDC R10, c[0x0][0x144] ;  /* 0x00005100ff0a7b82 */ /* 0x000ee20000000800 */
[----:B------:R-:W-:Y:S02]  /*03e0*/  SHF.R.S32.HI R7, RZ, 0x1f, R6 ;  /* 0x0000001fff077819 */ /* 0x000fe40000011406 */
[----:B------:R-:W-:Y:S02]  /*03f0*/  LOP3.LUT P2, RZ, R6, 0x7, RZ, 0xc0, !PT ;  /* 0x0000000706ff7812 */ /* 0x000fe4000784c0ff */
[----:B------:R-:W-:Y:S01]  /*0400*/  LEA.HI R7, R7, R6, RZ, 0x3 ;  /* 0x0000000607077211 */ /* 0x000fe200078f18ff */
[----:B------:R-:W-:Y:S01]  /*0410*/  VIADD R6, R5, 0xffffffff ;  /* 0xffffffff05067836 */ /* 0x000fe20000000000 */
[----:B-----5:R-:W-:Y:S02]  /*0420*/  ISETP.NE.OR P0, PT, R0, RZ, !P0 ;  /* 0x000000ff0000720c */ /* 0x020fe40004705670 */
[--C-:B------:R-:W-:Y:S02]  /*0430*/  SHF.R.S32.HI R0, RZ, 0x3, R7.reuse ;  /* 0x00000003ff007819 */ /* 0x100fe40000011407 */
[----:B------:R-:W-:-:S02]  /*0440*/  SHF.R.S32.HI R7, RZ, 0x1f, R7 ;  /* 0x0000001fff077819 */ /* 0x000fc40000011407 */
[----:B------:R-:W-:Y:S02]  /*0450*/  ISETP.GE.U32.AND P5, PT, R6, 0x2, PT ;  /* 0x000000020600780c */ /* 0x000fe40003fa6070 */
[----:B------:R-:W-:Y:S02]  /*0460*/  LEA.HI R7, R7, R0, RZ, 0x2 ;  /* 0x0000000007077211 */ /* 0x000fe400078f10ff */
[----:B--2---:R-:W-:Y:S02]  /*0470*/  ISETP.EQ.U32.AND P3, PT, R12, 0x1, PT ;  /* 0x000000010c00780c */ /* 0x004fe40003f62070 */
[----:B-1----:R-:W-:Y:S01]  /*0480*/  I2FP.F32.U32 R9, R4 ;  /* 0x0000000400097245 */ /* 0x002fe20000201000 */
[----:B------:R-:W-:Y:S01]  /*0490*/  VOTEU.ALL UP0, P0 ;  /* 0x00000000003f7886 */ /* 0x000fe20000000000 */
[----:B------:R-:W-:Y:S01]  /*04a0*/  LOP3.LUT R7, R7, 0xfffffffc, RZ, 0xc0, !PT ;  /* 0xfffffffc07077812 */ /* 0x000fe200078ec0ff */
[----:B------:R-:W-:Y:S02]  /*04b0*/  VOTEU.ALL UP1, P0 ;  /* 0x00000000003f7886 */ /* 0x000fe40000020000 */
[----:B------:R-:W-:Y:S01]  /*04c0*/  FMUL R11, R9, UR4 ;  /* 0x00000004090b7c20 */ /* 0x000fe20008400000 */
[----:B------:R-:W-:Y:S01]  /*04d0*/  IMAD.IADD R9, R3, 0x1, -R8 ;  /* 0x0000000103097824 */ /* 0x000fe200078e0a08 */
[----:B0-----:R-:W-:Y:S01]  /*04e0*/  I2FP.F32.U32 R8, UR8 ;  /* 0x0000000800087c45 */ /* 0x001fe20008201000 */
[----:B------:R-:W-:Y:S01]  /*04f0*/  IMAD.IADD R0, R0, 0x1, -R7 ;  /* 0x0000000100007824 */ /* 0x000fe200078e0a07 */
[----:B------:R-:W0:Y:S01]  /*0500*/  @!UP0 S2UR UR7, SR_CgaCtaId ;  /* 0x00000000000789c3 */ /* 0x000e220000008800 */
[----:B------:R-:W-:Y:S01]  /*0510*/  ULDC UR4, c[0x0][0x150] ;  /* 0x0000540000047ab9 */ /* 0x000fe20000000800 */
[----:B------:R-:W1:Y:S01]  /*0520*/  F2I.U32.TRUNC.NTZ R11, R11 ;  /* 0x0000000b000b7305 */ /* 0x000e62000020f000 */
[----:B------:R-:W-:Y:S01]  /*0530*/  FMUL R8, R8, UR4 ;  /* 0x0000000408087c20 */ /* 0x000fe20008400000 */
[----:B------:R-:W-:Y:S01]  /*0540*/  SHF.R.S32.HI R3, RZ, 0x1f, R2 ;  /* 0x0000001fff037819 */ /* 0x000fe20000011402 */
[----:B------:R-:W-:Y:S01]  /*0550*/  IMAD R9, R9, 0x4, R0 ;  /* 0x0000000409097824 */ /* 0x000fe200078e0200 */
[----:B------:R-:W-:Y:S01]  /*0560*/  UMOV UR4, 0x20 ;  /* 0x0000002000047882 */ /* 0x000fe20000000000 */
[----:B------:R-:W-:Y:S01]  /*0570*/  @!UP0 UMOV UR6, 0x400 ;  /* 0x0000040000068882 */ /* 0x000fe20000000000 */
[----:B------:R-:W2:Y:S01]  /*0580*/  LDC R7, c[0x0][0x148] ;  /* 0x00005200ff077b82 */ /* 0x000ea20000000800 */
[----:B------:R-:W-:Y:S01]  /*0590*/  LEA.HI R3, R3, R2, RZ, 0x2 ;  /* 0x0000000203037211 */ /* 0x000fe200078f10ff */
[----:B------:R-:W5:Y:S01]  /*05a0*/  F2I.U32.TRUNC.NTZ R8, R8 ;  /* 0x0000000800087305 */ /* 0x000f62000020f000 */
[----:B------:R-:W-:Y:S01]  /*05b0*/  IMAD.SHL.U32 R22, R9, 0x4, RZ ;  /* 0x0000000409167824 */ /* 0x000fe200078e00ff */
[----:B------:R-:W-:-:S04]  /*05c0*/  @!UP0 UIADD3 UR4, -UR4, 0x100000, URZ ;  /* 0x0010000004048890 */ /* 0x000fc8000fffe13f */
[----:B------:R-:W-:Y:S02]  /*05d0*/  @!UP0 USHF.L.U32 UR5, UR4, 0xb, URZ ;  /* 0x0000000b04058899 */ /* 0x000fe4000800063f */
[----:B------:R-:W-:Y:S01]  /*05e0*/  @!UP0 USHF.L.U32 UR4, UR4, 0x1, URZ ;  /* 0x0000000104048899 */ /* 0x000fe2000800063f */
[----:B------:R-:W-:Y:S02]  /*05f0*/  LOP3.LUT R3, R3, 0xfffffffc, RZ, 0xc0, !PT ;  /* 0xfffffffc03037812 */ /* 0x000fe400078ec0ff */
[----:B------:R-:W-:Y:S01]  /*0600*/  LOP3.LUT R22, R9, 0xc, R22, 0x78, !PT ;  /* 0x0000000c09167812 */ /* 0x000fe200078e7816 */
[----:B-1----:R-:W-:Y:S02]  /*0610*/  IMAD.MOV R21, RZ, RZ, -R11 ;  /* 0x000000ffff157224 */ /* 0x002fe400078e0a0b */
[----:B------:R-:W-:Y:S01]  /*0620*/  IMAD.IADD R0, R2, 0x1, -R3 ;  /* 0x0000000102007824 */ /* 0x000fe200078e0a03 */
[----:B0-----:R-:W-:Y:S01]  /*0630*/  @!UP0 ULEA UR6, UR7, UR6, 0x18 ;  /* 0x0000000607068291 */ /* 0x001fe2000f8ec03f */
[----:B-----5:R-:W-:-:S03]  /*0640*/  IMAD.MOV R3, RZ, RZ, -R8 ;  /* 0x000000ffff037224 */ /* 0x020fc600078e0a08 */
[----:B------:R-:W-:Y:S01]  /*0650*/  ISETP.NE.AND P1, PT, R0, 0x3, PT ;  /* 0x000000030000780c */ /* 0x000fe20003f25270 */
[----:B------:R-:W-:Y:S01]  /*0660*/  VOTEU.ALL UP0, P0 ;  /* 0x00000000003f7886 */ /* 0x000fe20000000000 */
[----:B------:R-:W-:Y:S01]  /*0670*/  ISETP.LT.U32.AND P0, PT, R22, 0x2, !P2 ;  /* 0x000000021600780c */ /* 0x000fe20005701070 */
[----:B---3--:R-:W-:Y:S01]  /*0680*/  IMAD R3, R10, R3, UR8 ;  /* 0x000000080a037e24 */ /* 0x008fe2000f8e0203 */
[----:B------:R-:W-:Y:S01]  /*0690*/  ISETP.EQ.OR P1, PT, R0, RZ, !P1 ;  /* 0x000000ff0000720c */ /* 0x000fe20004f22670 */
[----:B--2---:R-:W-:Y:S01]  /*06a0*/  IMAD R9, R7, R21, R4 ;  /* 0x0000001507097224 */ /* 0x004fe200078e0204 */
[C---:B------:R-:W-:Y:S02]  /*06b0*/  ISETP.NE.AND P2, PT, R5.reuse, RZ, PT ;  /* 0x000000ff0500720c */ /* 0x040fe40003f45270 */
[----:B------:R-:W-:Y:S01]  /*06c0*/  ISETP.EQ.AND P1, PT, R5, RZ, P1 ;  /* 0x000000ff0500720c */ /* 0x000fe20000f22270 */
[----:B------:R-:W0:Y:S02]  /*06d0*/  FENCE.VIEW.ASYNC.S ;  /* 0x00000000000073c6 */ /* 0x000e240000000000 */
[----:B0-----:R0:W1:Y:S01]  /*06e0*/  @!UP0 SYNCS.EXCH.64 URZ, [UR6+0x60], UR4 ;  /* 0x00006004063f85b2 */ /* 0x0010620008000100 */
[----:B------:R-:W-:-:S02]  /*06f0*/  ISETP.NE.AND P4, PT, R9, R22, PT ;  /* 0x000000160900720c */ /* 0x000fc40003f85270 */
[----:B------:R-:W-:Y:S02]  /*0700*/  SEL R19, RZ, 0x1, !P1 ;  /* 0x00000001ff137807 */ /* 0x000fe40004800000 */
[----:B------:R-:W-:Y:S02]  /*0710*/  ISETP.EQ.OR P4, PT, R3, RZ, !P4 ;  /* 0x000000ff0300720c */ /* 0x000fe40006782670 */
[----:B------:R-:W-:Y:S02]  /*0720*/  SEL R19, R19, 0x2, P5 ;  /* 0x0000000213137807 */ /* 0x000fe40002800000 */
[----:B------:R-:W-:-:S04]  /*0730*/  PLOP3.LUT P0, PT, P0, P4, PT, 0x80, 0x0 ;  /* 0x000000000000781c */ /* 0x000fc80000709070 */
[----:B------:R-:W-:Y:S01]  /*0740*/  P2R R58, PR, RZ, 0x1 ;  /* 0x00000001ff3a7803 */ /* 0x000fe20000000000 */
[----:B------:R0:W2:Y:S01]  /*0750*/  @!UP1 SYNCS.EXCH.64 URZ, [UR6+0x68], UR4 ;  /* 0x00006804063f95b2 */ /* 0x0000a20008000100 */
[----:B------:R-:W-:Y:S01]  /*0760*/  NOP ;  /* 0x0000000000007918 */ /* 0x000fe20000000000 */
[----:B------:R-:W-:Y:S06]  /*0770*/  @!P3 BRA `(.L_x_3) ;  /* 0x000000000008b947 */ /* 0x000fec0003800000 */
[----:B-12-4-:R-:W-:Y:S01]  /*0780*/  UCGABAR_ARV ;  /* 0x00000000000079c7 */ /* 0x016fe20008000000 */
[----:B------:R-:W-:Y:S05]  /*0790*/  BRA `(.L_x_4) ;  /* 0x0000000000047947 */ /* 0x000fea0003800000 */
.L_x_3:
[----:B-12-4-:R-:W-:Y:S01]  /*07a0*/  NOP ;  /* 0x0000000000007918 */ /* 0x016fe20000000000 */
.L_x_4:
[----:B------:R-:W1:Y:S01]  /*07b0*/  LDC R2, c[0x0][0x65c] ;  /* 0x00019700ff027b82 */ /* 0x000e620000000800 */
[----:B------:R-:W-:Y:S02]  /*07c0*/  IMAD.U32 R8, RZ, RZ, UR8 ;  /* 0x00000008ff087e24 */ /* 0x000fe4000f8e00ff */
[----:B------:R-:W-:Y:S01]  /*07d0*/  IMAD.MOV.U32 R9, RZ, RZ, RZ ;  /* 0x000000ffff097224 */ /* 0x000fe200078e00ff */
[----:B-1----:R-:W-:-:S04]  /*07e0*/  ISETP.NE.AND P1, PT, R2, 0x1, PT ;  /* 0x000000010200780c */ /* 0x002fc80003f25270 */
[----:B------:R-:W-:-:S09]  /*07f0*/  P2R R5, PR, RZ, 0x2 ;  /* 0x00000002ff057803 */ /* 0x000fd20000000000 */
[----:B------:R-:W1:Y:S01]  /*0800*/  @P1 LDC R17, c[0x0][0x10] ;  /* 0x00000400ff111b82 */ /* 0x000e620000000800 */
[----:B------:R-:W-:Y:S02]  /*0810*/  @P1 IMAD.MOV.U32 R5, RZ, RZ, RZ ;  /* 0x000000ffff051224 */ /* 0x000fe400078e00ff */
[----:B------:R-:W-:-:S05]  /*0820*/  @P1 IMAD.MOV.U32 R13, RZ, RZ, RZ ;  /* 0x000000ffff0d1224 */ /* 0x000fca00078e00ff */
[----:B------:R-:W2:Y:S01]  /*0830*/  @!P1 LDC R11, c[0x0][0xc] ;  /* 0x00000300ff0b9b82 */ /* 0x000ea20000000800 */
[----:B-1----:R-:W-:-:S04]  /*0840*/  @P1 IMAD.WIDE.U32 R16, R17, UR8, R4 ;  /* 0x0000000811101c25 */ /* 0x002fc8000f8e0004 */
[----:B------:R-:W-:Y:S02]  /*0850*/  @P1 IMAD.IADD R17, R17, 0x1, R13 ;  /* 0x0000000111111824 */ /* 0x000fe400078e020d */
[----:B--2---:R-:W-:-:S04]  /*0860*/  @!P1 IMAD.WIDE.U32 R8, R4, R11, R8 ;  /* 0x0000000b04089225 */ /* 0x004fc800078e0008 */
[----:B------:R-:W-:Y:S02]  /*0870*/  @!P1 IMAD.MOV.U32 R16, RZ, RZ, R8 ;  /* 0x000000ffff109224 */ /* 0x000fe400078e0008 */
[----:B------:R-:W-:Y:S01]  /*0880*/  @!P1 IMAD.MOV.U32 R17, RZ, RZ, R9 ;  /* 0x000000ffff119224 */ /* 0x000fe200078e0009 */
[----:B------:R-:W-:Y:S06]  /*0890*/  @!P3 BRA `(.L_x_5) ;  /* 0x00000000000cb947 */ /* 0x000fec0003800000 */
[----:B------:R-:W-:Y:S01]  /*08a0*/  UCGABAR_WAIT ;  /* 0x0000000000007dc7 */ /* 0x000fe20008000000 */
[----:B------:R-:W-:Y:S01]  /*08b0*/  CCTL.IVALL ;  /* 0x00000000ff00798f */ /* 0x000fe20002000000 */
[----:B------:R-:W-:Y:S05]  /*08c0*/  BRA `(.L_x_6) ;  /* 0x0000000000047947 */ /* 0x000fea0003800000 */
.L_x_5:
[----:B------:R-:W-:Y:S06]  /*08d0*/  BAR.SYNC.DEFER_BLOCKING 0x0 ;  /* 0x0000000000007b1d */ /* 0x000fec0000010000 */
.L_x_6:
[----:B------:R-:W-:Y:S05]  /*08e0*/  @!P2 BRA `(.L_x_7) ;  /* 0x000000400004a947 */ /* 0x000fea0003800000 */
[----:B------:R-:W-:-:S13]  /*08f0*/  ISETP.GT.U32.AND P0, PT, R6, 0x1, PT ;  /* 0x000000010600780c */ /* 0x000fda0003f04070 */
[----:B0-----:R-:W-:Y:S05]  /*0900*/  @P0 EXIT ;  /* 0x000000000000094d */ /* 0x001fea0003800000 */
[----:B------:R-:W-:Y:S01]  /*0910*/  ULDC.64 UR4, c[0x0][0x650] ;  /* 0x0001940000047ab9 */ /* 0x000fe20000000a00 */
[----:B------:R-:W-:Y:S01]  /*0920*/  PRMT R0, RZ, 0x7610, R0 ;  /* 0x00007610ff007816 */ /* 0x000fe20000000000 */
[----:B------:R-:W-:Y:S01]  /*0930*/  IMAD.MOV.U32 R60, RZ, RZ, -0x1 ;  /* 0xffffffffff3c7424 */ /* 0x000fe200078e00ff */
[----:B------:R-:W-:Y:S01]  /*0940*/  ISETP.GE.U32.AND P0, PT, R16, UR4, PT ;  /* 0x0000000410007c0c */ /* 0x000fe2000bf06070 */
[----:B------:R-:W-:Y:S02]  /*0950*/  IMAD.MOV.U32 R61, RZ, RZ, -0x1 ;  /* 0xffffffffff3d7424 */ /* 0x000fe400078e00ff */
[----:B------:R-:W-:Y:S01]  /*0960*/  IMAD.MOV.U32 R57, RZ, RZ, -0x1 ;  /* 0xffffffffff397424 */ /* 0x000fe200078e00ff */
[----:B------:R-:W-:-:S13]  /*0970*/  ISETP.GE.U32.AND.EX P0, PT, R17, UR5, PT, P0 ;  /* 0x0000000511007c0c */ /* 0x000fda000bf06100 */
[----:B------:R-:W-:Y:S05]  /*0980*/  @P0 BRA `(.L_x_8) ;  /* 0x0000000400280947 */ /* 0x000fea0003800000 */
[----:B------:R-:W0:Y:S01]  /*0990*/  LDC.64 R24, c[0x0][0x628] ;  /* 0x00018a00ff187b82 */ /* 0x000e220000000a00 */
[----:B------:R-:W-:Y:S02]  /*09a0*/  IMAD.MOV.U32 R8, RZ, RZ, R16 ;  /* 0x000000ffff087224 */ /* 0x000fe400078e0010 */
[----:B------:R-:W-:-:S05]  /*09b0*/  IMAD.MOV.U32 R9, RZ, RZ, R17 ;  /* 0x000000ffff097224 */ /* 0x000fca00078e0011 */
[----:B------:R-:W1:Y:S08]  /*09c0*/  LDC R0, c[0x0][0x630] ;  /* 0x00018c00ff007b82 */ /* 0x000e700000000800 */
[----:B------:R-:W2:Y:S01]  /*09d0*/  LDC.64 R26, c[0x0][0x620] ;  /* 0x00018800ff1a7b82 */ /* 0x000ea20000000a00 */
[----:B0-----:R-:W-:-:S04]  /*09e0*/  ISETP.NE.U32.AND P0, PT, R24, RZ, PT ;  /* 0x000000ff1800720c */ /* 0x001fc80003f05070 */
[----:B------:R-:W-:-:S13]  /*09f0*/  ISETP.NE.AND.EX P0, PT, R25, RZ, PT, P0 ;  /* 0x000000ff1900720c */ /* 0x000fda0003f05300 */
[----:B-12---:R-:W-:Y:S05]  /*0a00*/  @!P0 BRA `(.L_x_9) ;  /* 0x0000000000288947 */ /* 0x006fea0003800000 */
[----:B------:R-:W0:Y:S02]  /*0a10*/  LDC R13, c[0x0][0x634] ;  /* 0x00018d00ff0d7b82 */ /* 0x000e240000000800 */
[----:B0-----:R-:W-:-:S05]  /*0a20*/  IADD3 R13, P0, R16, R13, RZ ;  /* 0x0000000d100d7210 */ /* 0x001fca0007f1e0ff */
[----:B------:R-:W-:-:S04]  /*0a30*/  IMAD.X R15, RZ, RZ, R17, P0 ;  /* 0x000000ffff0f7224 */ /* 0x000fc800000e0611 */
[----:B------:R-:W-:-:S04]  /*0a40*/  IMAD.WIDE.U32 R8, R15, R24, RZ ;  /* 0x000000180f087225 */ /* 0x000fc800078e00ff */
[----:B------:R-:W-:-:S04]  /*0a50*/  IMAD.WIDE.U32 R10, P0, R13, R25, R8 ;  /* 0x000000190d0a7225 */ /* 0x000fc80007800008 */
[----:B------:R-:W-:-:S04]  /*0a60*/  IMAD.WIDE.U32 R8, R13, R24, RZ ;  /* 0x000000180d087225 */ /* 0x000fc800078e00ff */
[----:B------:R-:W-:Y:S01]  /*0a70*/  IMAD.X R13, RZ, RZ, RZ, P0 ;  /* 0x000000ffff0d7224 */ /* 0x000fe200000e06ff */
[----:B------:R-:W-:Y:S01]  /*0a80*/  IADD3 RZ, P0, R9, R10, RZ ;  /* 0x0000000a09ff7210 */ /* 0x000fe20007f1e0ff */
[----:B------:R-:W-:-:S04]  /*0a90*/  IMAD.MOV.U32 R12, RZ, RZ, R11 ;  /* 0x000000ffff0c7224 */ /* 0x000fc800078e000b */
[----:B------:R-:W-:-:S08]  /*0aa0*/  IMAD.WIDE.U32.X R8, R15, R25, R12, P0 ;  /* 0x000000190f087225 */ /* 0x000fd000000e040c */
.L_x_9:
[----:B------:R-:W0:Y:S01]  /*0ab0*/  LDC.64 R24, c[0x0][0x640] ;  /* 0x00019000ff187b82 */ /* 0x000e220000000a00 */
[-CC-:B------:R-:W-:Y:S01]  /*0ac0*/  SHF.R.U64 R57, R8, R0.reuse, R9.reuse ;  /* 0x0000000008397219 */ /* 0x180fe20000001209 */
[----:B------:R-:W-:Y:S01]  /*0ad0*/  IMAD R28, R7, R21, R4 ;  /* 0x00000015071c7224 */ /* 0x000fe200078e0204 */
[----:B------:R-:W-:Y:S01]  /*0ae0*/  SHF.R.U32.HI R0, RZ, R0, R9 ;  /* 0x00000000ff007219 */ /* 0x000fe20000011609 */
[----:B------:R-:W-:Y:S01]  /*0af0*/  IMAD.MOV.U32 R21, RZ, RZ, 0x1 ;  /* 0x00000001ff157424 */ /* 0x000fe200078e00ff */
[----:B------:R-:W-:-:S03]  /*0b00*/  IADD3 R5, P0, RZ, -R57, RZ ;  /* 0x80000039ff057210 */ /* 0x000fc60007f1e0ff */
[----:B------:R-:W1:Y:S02]  /*0b10*/  LDC R6, c[0x0][0x618] ;  /* 0x00018600ff067b82 */ /* 0x000e640000000800 */
[----:B------:R-:W-:-:S04]  /*0b20*/  IMAD.X R9, RZ, RZ, ~R0, P0 ;  /* 0x000000ffff097224 */ /* 0x000fc800000e0e00 */
[-C--:B------:R-:W-:Y:S02]  /*0b30*/  IMAD R0, R9, R26.reuse, RZ ;  /* 0x0000001a09007224 */ /* 0x080fe400078e02ff */
[----:B------:R-:W2:Y:S01]  /*0b40*/  LDC R11, c[0x0][0x608] ;  /* 0x00018200ff0b7b82 */ /* 0x000ea20000000800 */
[----:B------:R-:W-:-:S04]  /*0b50*/  IMAD.WIDE.U32 R8, R5, R26, R16 ;  /* 0x0000001a05087225 */ /* 0x000fc800078e0010 */
[----:B------:R-:W-:-:S03]  /*0b60*/  IMAD R5, R5, R27, R0 ;  /* 0x0000001b05057224 */ /* 0x000fc600078e0200 */
[----:B------:R-:W3:Y:S01]  /*0b70*/  LDC R12, c[0x0][0x658] ;  /* 0x00019600ff0c7b82 */ /* 0x000ee20000000800 */
[----:B0-----:R-:W-:Y:S01]  /*0b80*/  ISETP.NE.U32.AND P0, PT, R24, RZ, PT ;  /* 0x000000ff1800720c */ /* 0x001fe20003f05070 */
[----:B------:R-:W-:Y:S02]  /*0b90*/  IMAD.IADD R5, R9, 0x1, R5 ;  /* 0x0000000109057824 */ /* 0x000fe400078e0205 */
[----:B------:R-:W-:Y:S01]  /*0ba0*/  IMAD.MOV.U32 R9, RZ, RZ, -0x1 ;  /* 0xffffffffff097424 */ /* 0x000fe200078e00ff */
[----:B------:R-:W-:-:S03]  /*0bb0*/  ISETP.NE.AND.EX P0, PT, R25, RZ, PT, P0 ;  /* 0x000000ff1900720c */ /* 0x000fc60003f05300 */
[----:B------:R-:W0:Y:S01]  /*0bc0*/  LDC R15, c[0x0][0x600] ;  /* 0x00018000ff0f7b82 */ /* 0x000e220000000800 */
[-CC-:B-1----:R-:W-:Y:S02]  /*0bd0*/  SHF.R.U64 R13, R8, R6.reuse, R5.reuse ;  /* 0x00000006080d7219 */ /* 0x182fe40000001205 */
[----:B------:R-:W-:-:S05]  /*0be0*/  SHF.R.U32.HI R0, RZ, R6, R5 ;  /* 0x00000006ff007219 */ /* 0x000fca0000011605 */
[----:B------:R-:W1:Y:S01]  /*0bf0*/  LDC R14, c[0x0][0x648] ;  /* 0x00019200ff0e7b82 */ /* 0x000e620000000800 */
[-CC-:B--2---:R-:W-:Y:S02]  /*0c00*/  SHF.R.U64 R27, R13, R11.reuse, R0.reuse ;  /* 0x0000000b0d1b7219 */ /* 0x184fe40000001200 */
[----:B------:R-:W-:-:S05]  /*0c10*/  SHF.R.U32.HI R5, RZ, R11, R0 ;  /* 0x0000000bff057219 */ /* 0x000fca0000011600 */
[----:B------:R-:W2:Y:S01]  /*0c20*/  LDC R20, c[0x0][0x638] ;  /* 0x00018e00ff147b82 */ /* 0x000ea20000000800 */
[-CC-:B---3--:R-:W-:Y:S02]  /*0c30*/  SHF.R.U64 R26, R27, R12.reuse, R5.reuse ;  /* 0x0000000c1b1a7219 */ /* 0x188fe40000001205 */
[-C--:B------:R-:W-:Y:S02]  /*0c40*/  SHF.L.U32 R0, R9, R12.reuse, RZ ;  /* 0x0000000c09007219 */ /* 0x080fe400000006ff */
[----:B------:R-:W-:Y:S01]  /*0c50*/  SHF.R.U32.HI R5, RZ, R12, R5 ;  /* 0x0000000cff057219 */ /* 0x000fe20000011605 */
[----:B------:R-:W-:Y:S01]  /*0c60*/  IMAD.MOV.U32 R4, RZ, RZ, R26 ;  /* 0x000000ffff047224 */ /* 0x000fe200078e001a */
[----:B------:R-:W-:Y:S01]  /*0c70*/  LOP3.LUT R10, RZ, R0, RZ, 0x33, !PT ;  /* 0x00000000ff0a7212 */ /* 0x000fe200078e33ff */
[----:B------:R-:W3:Y:S01]  /*0c80*/  LDC R23, c[0x0][0x610] ;  /* 0x00018400ff177b82 */ /* 0x000ee20000000800 */
[----:B------:R-:W-:Y:S05]  /*0c90*/  @!P0 BRA `(.L_x_10) ;  /* 0x0000000000288947 */ /* 0x000fea0003800000 */
[----:B------:R-:W4:Y:S02]  /*0ca0*/  LDC R9, c[0x0][0x64c] ;  /* 0x00019300ff097b82 */ /* 0x000f240000000800 */
[----:B----4-:R-:W-:-:S05]  /*0cb0*/  IADD3 R9, P0, R26, R9, RZ ;  /* 0x000000091a097210 */ /* 0x010fca0007f1e0ff */
        /* <DEDUP_REMOVED lines=8> */
.L_x_10:
[----:B-1----:R-:W-:Y:S01]  /*0d40*/  SHF.R.U64 R4, R4, R14, R5 ;  /* 0x0000000e04047219 */ /* 0x002fe20000001205 */
[----:B0-----:R-:W-:Y:S01]  /*0d50*/  VIADD R6, R15, 0xffffffff ;  /* 0xffffffff0f067836 */ /* 0x001fe20000000000 */
[----:B------:R-:W-:Y:S02]  /*0d60*/  SHF.L.U32 R0, R21, R12, RZ ;  /* 0x0000000c15007219 */ /* 0x000fe400000006ff */
[----:B------:R-:W-:Y:S01]  /*0d70*/  LOP3.LUT R5, R27, R10, RZ, 0xc0, !PT ;  /* 0x0000000a1b057212 */ /* 0x000fe200078ec0ff */
[----:B------:R-:W-:Y:S01]  /*0d80*/  IMAD.MOV R7, RZ, RZ, -R4 ;  /* 0x000000ffff077224 */ /* 0x000fe200078e0a04 */
[----:B------:R-:W-:Y:S02]  /*0d90*/  SEL R3, R3, R28, !P1 ;  /* 0x0000001c03037207 */ /* 0x000fe40004800000 */
[----:B------:R-:W-:Y:S01]  /*0da0*/  LOP3.LUT R6, R13, R6, RZ, 0xc0, !PT ;  /* 0x000000060d067212 */ /* 0x000fe200078ec0ff */
[----:B------:R-:W-:Y:S02]  /*0db0*/  IMAD R4, R0, R4, R5 ;  /* 0x0000000400047224 */ /* 0x000fe400078e0205 */
[----:B--2---:R-:W-:-:S02]  /*0dc0*/  IMAD R0, R7, R20, R26 ;  /* 0x0000001407007224 */ /* 0x004fc400078e021a */
[----:B---3--:R-:W-:Y:S02]  /*0dd0*/  IMAD R3, R4, R23, R3 ;  /* 0x0000001704037224 */ /* 0x008fe400078e0203 */
[----:B------:R-:W-:Y:S02]  /*0de0*/  IMAD R60, R0, R15, R6 ;  /* 0x0000000f003c7224 */ /* 0x000fe400078e0206 */
[----:B------:R-:W-:-:S03]  /*0df0*/  IMAD.MOV.U32 R4, RZ, RZ, 0x1 ;  /* 0x00000001ff047424 */ /* 0x000fc600078e00ff */
[----:B------:R-:W-:Y:S02]  /*0e00*/  SEL R61, R60, R3, !P1 ;  /* 0x000000033c3d7207 */ /* 0x000fe40004800000 */
[----:B------:R-:W-:Y:S02]  /*0e10*/  PRMT R0, R4, 0x7610, R0 ;  /* 0x0000761004007816 */ /* 0x000fe40000000000 */
[----:B------:R-:W-:-:S07]  /*0e20*/  SEL R60, R3, R60, !P1 ;  /* 0x0000003c033c7207 */ /* 0x000fce0004800000 */
.L_x_8:
[----:B------:R-:W-:-:S08]  /*0e30*/  NOP ;  /* 0x0000000000007918 */ /* 0x000fd00000000000 */
[----:B------:R-:W0:Y:S02]  /*0e40*/  USETMAXREG.TRY_ALLOC.CTAPOOL UP0, 0xe8 ;  /* 0x000000e8000079c8 */ /* 0x000e240008000600 */
[----:B0-----:R-:W-:-:S13]  /*0e50*/  PLOP3.LUT P0, PT, PT, PT, UP0, 0x80, 0x0 ;  /* 0x000000000000781c */ /* 0x001fda0003f0f008 */
[----:B------:R-:W-:Y:S05]  /*0e60*/  @!P0 BRA `(.L_x_8) ;  /* 0xfffffffc00f08947 */ /* 0x000fea000383ffff */
[----:B------:R-:W-:Y:S01]  /*0e70*/  ULDC.64 UR4, c[0x0][0x598] ;  /* 0x0001660000047ab9 */ /* 0x000fe20000000a00 */
[----:B------:R-:W-:Y:S01]  /*0e80*/  ULDC.64 UR36, c[0x0][0x208] ;  /* 0x0000820000247ab9 */ /* 0x000fe20000000a00 */
[----:B------:R-:W-:-:S04]  /*0e90*/  ISETP.NE.U32.AND P0, PT, RZ, UR4, PT ;  /* 0x00000004ff007c0c */ /* 0x000fc8000bf05070 */
[----:B------:R-:W-:-:S13]  /*0ea0*/  ISETP.NE.AND.EX P0, PT, RZ, UR5, PT, P0 ;  /* 0x00000005ff007c0c */ /* 0x000fda000bf05300 */
[----:B------:R-:W-:Y:S05]  /*0eb0*/  @!P0 BRA `(.L_x_11) ;  /* 0x00000000001c8947 */ /* 0x000fea0003800000 */
[----:B------:R-:W0:Y:S02]  /*0ec0*/  LDC.64 R4, c[0x0][0x598] ;  /* 0x00016600ff047b82 */ /* 0x000e240000000a00 */
[----:B0-----:R-:W2:Y:S02]  /*0ed0*/  LDG.E.64 R4, desc[UR36][R4.64] ;  /* 0x0000002404047981 */ /* 0x001ea4000c1e1b00 */
[----:B--2---:R-:W-:-:S04]  /*0ee0*/  ISETP.NE.U32.AND P0, PT, R4, RZ, PT ;  /* 0x000000ff0400720c */ /* 0x004fc80003f05070 */
[----:B------:R-:W-:-:S13]  /*0ef0*/  ISETP.NE.AND.EX P0, PT, R5, RZ, PT, P0 ;  /* 0x000000ff0500720c */ /* 0x000fda0003f05300 */
[----:B------:R-:W-:Y:S05]  /*0f00*/  @!P0 BRA `(.L_x_11) ;  /* 0x0000000000088947 */ /* 0x000fea0003800000 */
[----:B------:R0:W5:Y:S01]  /*0f10*/  LD.E R23, desc[UR36][R4.64] ;  /* 0x0000002404177980 */ /* 0x000162000c101900 */
[----:B------:R-:W-:Y:S05]  /*0f20*/  BRA `(.L_x_12) ;  /* 0x0000000000247947 */ /* 0x000fea0003800000 */
.L_x_11:
[----:B------:R-:W-:Y:S02]  /*0f30*/  ULDC.64 UR4, c[0x0][0x588] ;  /* 0x0001620000047ab9 */ /* 0x000fe40000000a00 */
[----:B------:R-:W-:-:S04]  /*0f40*/  ISETP.NE.U32.AND P0, PT, RZ, UR4, PT ;  /* 0x00000004ff007c0c */ /* 0x000fc8000bf05070 */
[----:B------:R-:W-:-:S13]  /*0f50*/  ISETP.NE.AND.EX P0, PT, RZ, UR5, PT, P0 ;  /* 0x00000005ff007c0c */ /* 0x000fda000bf05300 */
[----:B------:R-:W-:Y:S05]  /*0f60*/  @!P0 BRA `(.L_x_13) ;  /* 0x00000000000c8947 */ /* 0x000fea0003800000 */
[----:B------:R-:W0:Y:S02]  /*0f70*/  LDC.64 R4, c[0x0][0x588] ;  /* 0x00016200ff047b82 */ /* 0x000e240000000a00 */
[----:B0-----:R1:W5:Y:S01]  /*0f80*/  LDG.E R23, desc[UR36][R4.64] ;  /* 0x0000002404177981 */ /* 0x001362000c1e1900 */
[----:B------:R-:W-:Y:S05]  /*0f90*/  BRA `(.L_x_12) ;  /* 0x0000000000087947 */ /* 0x000fea0003800000 */
.L_x_13:
[----:B------:R-:W-:Y:S02]  /*0fa0*/  ULDC UR4, c[0x0][0x580] ;  /* 0x0001600000047ab9 */ /* 0x000fe40000000800 */
[----:B------:R-:W-:-:S07]  /*0fb0*/  IMAD.U32 R23, RZ, RZ, UR4 ;  /* 0x00000004ff177e24 */ /* 0x000fce000f8e00ff */
.L_x_12:
[----:B------:R-:W-:Y:S02]  /*0fc0*/  ULDC.64 UR4, c[0x0][0x5a0] ;  /* 0x0001680000047ab9 */ /* 0x000fe40000000a00 */
[----:B------:R-:W-:-:S04]  /*0fd0*/  ISETP.NE.U32.AND P0, PT, RZ, UR4, PT ;  /* 0x00000004ff007c0c */ /* 0x000fc8000bf05070 */
[----:B------:R-:W-:-:S13]  /*0fe0*/  ISETP.NE.AND.EX P0, PT, RZ, UR5, PT, P0 ;  /* 0x00000005ff007c0c */ /* 0x000fda000bf05300 */
[----:B------:R-:W-:Y:S05]  /*0ff0*/  @!P0 BRA `(.L_x_14) ;  /* 0x00000000001c8947 */ /* 0x000fea0003800000 */
[----:B01----:R-:W0:Y:S02]  /*1000*/  LDC.64 R4, c[0x0][0x5a0] ;  /* 0x00016800ff047b82 */ /* 0x003e240000000a00 */
[----:B0-----:R-:W2:Y:S02]  /*1010*/  LDG.E.64 R4, desc[UR36][R4.64] ;  /* 0x0000002404047981 */ /* 0x001ea4000c1e1b00 */
[----:B--2---:R-:W-:-:S04]  /*1020*/  ISETP.NE.U32.AND P0, PT, R4, RZ, PT ;  /* 0x000000ff0400720c */ /* 0x004fc80003f05070 */
[----:B------:R-:W-:-:S13]  /*1030*/  ISETP.NE.AND.EX P0, PT, R5, RZ, PT, P0 ;  /* 0x000000ff0500720c */ /* 0x000fda0003f05300 */
[----:B------:R-:W-:Y:S05]  /*1040*/  @!P0 BRA `(.L_x_14) ;  /* 0x0000000000088947 */ /* 0x000fea0003800000 */
[----:B------:R0:W5:Y:S01]  /*1050*/  LD.E R56, desc[UR36][R4.64] ;  /* 0x0000002404387980 */ /* 0x000162000c101900 */
[----:B------:R-:W-:Y:S05]  /*1060*/  BRA `(.L_x_15) ;  /* 0x0000000000247947 */ /* 0x000fea0003800000 */
.L_x_14:
[----:B------:R-:W-:Y:S02]  /*1070*/  ULDC.64 UR4, c[0x0][0x590] ;  /* 0x0001640000047ab9 */ /* 0x000fe40000000a00 */
[----:B------:R-:W-:-:S04]  /*1080*/  ISETP.NE.U32.AND P0, PT, RZ, UR4, PT ;  /* 0x00000004ff007c0c */ /* 0x000fc8000bf05070 */
[----:B------:R-:W-:-:S13]  /*1090*/  ISETP.NE.AND.EX P0, PT, RZ, UR5, PT, P0 ;  /* 0x00000005ff007c0c */ /* 0x000fda000bf05300 */
[----:B------:R-:W-:Y:S05]  /*10a0*/  @!P0 BRA `(.L_x_16) ;  /* 0x00000000000c8947 */ /* 0x000fea0003800000 */
[----:B01----:R-:W0:Y:S02]  /*10b0*/  LDC.64 R4, c[0x0][0x590] ;  /* 0x00016400ff047b82 */ /* 0x003e240000000a00 */
[----:B0-----:R1:W5:Y:S01]  /*10c0*/  LDG.E R56, desc[UR36][R4.64] ;  /* 0x0000002404387981 */ /* 0x001362000c1e1900 */
[----:B------:R-:W-:Y:S05]  /*10d0*/  BRA `(.L_x_15) ;  /* 0x0000000000087947 */ /* 0x000fea0003800000 */
.L_x_16:
[----:B------:R-:W-:Y:S02]  /*10e0*/  ULDC UR4, c[0x0][0x584] ;  /* 0x0001610000047ab9 */ /* 0x000fe40000000800 */
[----:B------:R-:W-:-:S07]  /*10f0*/  IMAD.U32 R56, RZ, RZ, UR4 ;  /* 0x00000004ff387e24 */ /* 0x000fce000f8e00ff */
.L_x_15:
[----:B------:R-:W-:-:S13]  /*1100*/  LOP3.LUT P0, RZ, R0, 0xff, RZ, 0xc0, !PT ;  /* 0x000000ff00ff7812 */ /* 0x000fda000780c0ff */
[----:B------:R-:W-:Y:S05]  /*1110*/  @!P0 EXIT ;  /* 0x000000000000894d */ /* 0x000fea0003800000 */
[----:B------:R-:W-:Y:S01]  /*1120*/  ULDC UR4, c[0x0][0x28c] ;  /* 0x0000a30000047ab9 */ /* 0x000fe20000000800 */
[----:B------:R-:W-:Y:S01]  /*1130*/  LOP3.LUT R59, R19, 0x1, RZ, 0xfc, !PT ;  /* 0x00000001133b7812 */ /* 0x000fe200078efcff */
[----:B------:R-:W-:Y:S01]  /*1140*/  UIADD3 UR4, UR4, 0x3f, URZ ;  /* 0x0000003f04047890 */ /* 0x000fe2000fffe03f */
[----:B------:R-:W-:Y:S01]  /*1150*/  UMOV UR38, URZ ;  /* 0x0000003f00267c82 */ /* 0x000fe20008000000 */
[----:B------:R-:W-:Y:S02]  /*1160*/  UMOV UR39, URZ ;  /* 0x0000003f00277c82 */ /* 0x000fe40008000000 */
[----:B------:R-:W-:-:S04]  /*1170*/  USHF.R.S32.HI UR5, URZ, 0x1f, UR4 ;  /* 0x0000001f3f057899 */ /* 0x000fc80008011404 */
[----:B------:R-:W-:-:S04]  /*1180*/  ULEA.HI UR5, UR5, UR4, URZ, 0x6 ;  /* 0x0000000405057291 */ /* 0x000fc8000f8f303f */
[----:B------:R-:W-:-:S12]  /*1190*/  USHF.R.S32.HI UR40, URZ, 0x6, UR5 ;  /* 0x000000063f287899 */ /* 0x000fd80008011405 */
.L_x_100:
[----:B------:R-:W-:Y:S01]  /*11a0*/  LOP3.LUT R0, R18, 0x80, RZ, 0xc0, !PT ;  /* 0x0000008012007812 */ /* 0x000fe200078ec0ff */
[----:B--2---:R-:W2:Y:S01]  /*11b0*/  S2UR UR7, SR_CgaCtaId ;  /* 0x00000000000779c3 */ /* 0x004ea20000008800 */
[----:B------:R-:W-:Y:S02]  /*11c0*/  UMOV UR6, 0x400 ;  /* 0x0000040000067882 */ /* 0x000fe40000000000 */
[----:B------:R-:W-:-:S06]  /*11d0*/  SHF.R.U32.HI R0, RZ, 0x7, R0 ;  /* 0x00000007ff007819 */ /* 0x000fcc0000011600 */
[----:B---3--:R-:W3:Y:S01]  /*11e0*/  SHFL.IDX PT, R0, R0, RZ, 0x1f ;  /* 0x00001fff00007589 */ /* 0x008ee200000e0000 */
[----:B--2---:R-:W-:Y:S01]  /*11f0*/  ULEA UR6, UR7, UR6, 0x18 ;  /* 0x0000000607067291 */ /* 0x004fe2000f8ec03f */
[----:B---3--:R-:W-:-:S13]  /*1200*/  R2UR UR4, R0 ;  /* 0x00000000000472ca */ /* 0x008fda00000e0000 */
[----:B------:R-:W-:-:S04]  /*1210*/  ULEA.HI UR5, UR4, UR4, URZ, 0x1 ;  /* 0x0000000404057291 */ /* 0x000fc8000f8f083f */
[----:B------:R-:W-:-:S04]  /*1220*/  ULOP3.LUT UR5, UR5, 0x7fffe, URZ, 0xc0, !UPT ;  /* 0x0007fffe05057892 */ /* 0x000fc8000f8ec03f */
[----:B------:R-:W-:-:S03]  /*1230*/  UIADD3 UR5, UR4, -UR5, URZ ;  /* 0x8000000504057290 */ /* 0x000fc6000fffe03f */
[----:B------:R-:W-:Y:S01]  /*1240*/  ULDC UR4, c[0x0][0x28c] ;  /* 0x0000a30000047ab9 */ /* 0x000fe20000000800 */
[----:B------:R-:W-:Y:S01]  /*1250*/  ULEA UR5, UR5, UR6, 0xd ;  /* 0x0000000605057291 */ /* 0x000fe2000f8e683f */
[----:B------:R-:W-:-:S03]  /*1260*/  ISETP.LT.AND P0, PT, RZ, UR4, PT ;  /* 0x00000004ff007c0c */ /* 0x000fc6000bf01270 */
[----:B------:R-:W-:-:S04]  /*1270*/  UIADD3 UR5, UR5, 0x100, URZ ;  /* 0x0000010005057890 */ /* 0x000fc8000fffe03f */
[----:B------:R-:W-:-:S04]  /*1280*/  USHF.R.U32.HI UR5, URZ, 0x4, UR5 ;  /* 0x000000043f057899 */ /* 0x000fc80008011605 */
[----:B------:R-:W-:Y:S02]  /*1290*/  ULOP3.LUT UR41, UR5, 0x3fff, URZ, 0xc0, !UPT ;  /* 0x00003fff05297892 */ /* 0x000fe4000f8ec03f */
[----:B-1--45:R-:W-:Y:S10]  /*12a0*/  @P0 BRA `(.L_x_17) ;  /* 0x0000000000400947 */ /* 0x032ff40003800000 */
[----:B------:R-:W-:Y:S01]  /*12b0*/  MOV R0, 0x0 ;  /* 0x0000000000007802 */ /* 0x000fe20000000f00 */
[----:B------:R-:W-:Y:S01]  /*12c0*/  ULDC.64 UR4, c[0x4][0x68] ;  /* 0x01001a0000047ab9 */ /* 0x000fe20000000a00 */
[----:B------:R-:W-:Y:S01]  /*12d0*/  ULDC.64 UR6, c[0x4][0x8] ;  /* 0x0100020000067ab9 */ /* 0x000fe20000000a00 */
[----:B01----:R-:W-:Y:S01]  /*12e0*/  IMAD.U32 R4, RZ, RZ, UR4 ;  /* 0x00000004ff047e24 */ /* 0x003fe2000f8e00ff */
[----:B------:R0:W1:Y:S01]  /*12f0*/  LDC.64 R14, c[0x4][R0] ;  /* 0x01000000000e7b82 */ /* 0x0000620000000a00 */
[----:B------:R-:W-:Y:S01]  /*1300*/  IMAD.U32 R5, RZ, RZ, UR5 ;  /* 0x00000005ff057e24 */ /* 0x000fe2000f8e00ff */
[----:B------:R-:W-:Y:S01]  /*1310*/  ULDC.64 UR4, c[0x4][0x70] ;  /* 0x01001c0000047ab9 */ /* 0x000fe20000000a00 */
[----:B------:R-:W-:Y:S02]  /*1320*/  IMAD.U32 R10, RZ, RZ, UR6 ;  /* 0x00000006ff0a7e24 */ /* 0x000fe4000f8e00ff */
[----:B------:R-:W-:Y:S02]  /*1330*/  IMAD.U32 R6, RZ, RZ, UR4 ;  /* 0x00000004ff067e24 */ /* 0x000fe4000f8e00ff */
[----:B------:R-:W-:-:S02]  /*1340*/  IMAD.U32 R7, RZ, RZ, UR5 ;  /* 0x00000005ff077e24 */ /* 0x000fc4000f8e00ff */
[----:B------:R-:W-:Y:S02]  /*1350*/  IMAD.U32 R11, RZ, RZ, UR7 ;  /* 0x00000007ff0b7e24 */ /* 0x000fe4000f8e00ff */
[----:B------:R-:W-:Y:S02]  /*1360*/  IMAD.MOV.U32 R8, RZ, RZ, 0x1e1 ;  /* 0x000001e1ff087424 */ /* 0x000fe400078e00ff */
[----:B------:R-:W-:Y:S02]  /*1370*/  IMAD.MOV.U32 R12, RZ, RZ, 0x1 ;  /* 0x00000001ff0c7424 */ /* 0x000fe400078e00ff */
[----:B0-----:R-:W-:-:S07]  /*1380*/  IMAD.MOV.U32 R13, RZ, RZ, RZ ;  /* 0x000000ffff0d7224 */ /* 0x001fce00078e00ff */
[----:B------:R-:W-:-:S07]  /*1390*/  LEPC R20, `(.L_x_17) ;  /* 0x000000001014794e */ /* 0x000fce0000000000 */
[----:B-1---5:R-:W-:Y:S05]  /*13a0*/  CALL.ABS.NOINC R14 ;  /* 0x000000000e007343 */ /* 0x022fea0003c00000 */
.L_x_17:
[----:B------:R-:W-:-:S13]  /*13b0*/  ISETP.NE.AND P0, PT, R59, 0x3, PT ;  /* 0x000000033b00780c */ /* 0x000fda0003f05270 */
[----:B------:R-:W-:Y:S05]  /*13c0*/  @!P0 BRA `(.L_x_18) ;  /* 0x0000000000048947 */ /* 0x000fea0003800000 */
[----:B------:R-:W-:Y:S01]  /*13d0*/  BPT.TRAP 0x1 ;  /* 0x000000040000795c */ /* 0x000fe20000300000 */
.L_x_18:
[----:B------:R-:W2:Y:S01]  /*13e0*/  S2UR UR5, SR_CgaCtaId ;  /* 0x00000000000579c3 */ /* 0x000ea20000008800 */
[----:B------:R-:W-:Y:S01]  /*13f0*/  UMOV UR4, 0x400 ;  /* 0x0000040000047882 */ /* 0x000fe20000000000 */
[----:B------:R-:W-:Y:S02]  /*1400*/  IMAD.U32 R0, RZ, RZ, UR38 ;  /* 0x00000026ff007e24 */ /* 0x000fe4000f8e00ff */
[----:B------:R-:W-:-:S03]  /*1410*/  IMAD.U32 R3, RZ, RZ, UR39 ;  /* 0x00000027ff037e24 */ /* 0x000fc6000f8e00ff */
[----:B------:R-:W-:Y:S01]  /*1420*/  SHF.L.U32 R0, R0, 0x1f, RZ ;  /* 0x0000001f00007819 */ /* 0x000fe200000006ff */
[----:B--2---:R-:W-:-:S06]  /*1430*/  ULEA UR4, UR5, UR4, 0x18 ;  /* 0x0000000405047291 */ /* 0x004fcc000f8ec03f */
[----:B------:R-:W-:-:S04]  /*1440*/  IMAD.U32 R6, RZ, RZ, UR4 ;  /* 0x00000004ff067e24 */ /* 0x000fc8000f8e00ff */
[----:B------:R-:W-:-:S04]  /*1450*/  IMAD R3, R3, 0x8, R6 ;  /* 0x0000000803037824 */ /* 0x000fc800078e0206 */
[----:B------:R2:W3:Y:S01]  /*1460*/  SYNCS.PHASECHK.TRANS64.TRYWAIT P1, [R3+URZ], R0 ;  /* 0x00000000030075a7 */ /* 0x0004e2000802017f */
[----:B------:R-:W-:Y:S05]  /*1470*/  @!P0 BRA `(.L_x_19) ;  /* 0x0000000000048947 */ /* 0x000fea0003800000 */
[----:B------:R-:W-:Y:S01]  /*1480*/  BPT.TRAP 0x1 ;  /* 0x000000040000795c */ /* 0x000fe20000300000 */
.L_x_19:
[----:B---3--:R-:W-:Y:S05]  /*1490*/  @P1 BRA `(.L_x_20) ;  /* 0x0000000000081947 */ /* 0x008fea0003800000 */
[----:B------:R-:W3:Y:S02]  /*14a0*/  SYNCS.PHASECHK.TRANS64.TRYWAIT P1, [R3+URZ], R0 ;  /* 0x00000000030075a7 */ /* 0x000ee4000802017f */
[----:B---3--:R-:W-:Y:S05]  /*14b0*/  @!P1 BRA `(.L_x_21) ;  /* 0x0000004800949947 */ /* 0x008fea0003800000 */
.L_x_20:
[----:B------:R-:W-:-:S04]  /*14c0*/  UISETP.LT.AND UP0, UPT, UR40, 0x1, UPT ;  /* 0x000000012800788c */ /* 0x000fc8000bf01270 */
[----:B------:R-:W-:-:S06]  /*14d0*/  USEL UR4, UR40, 0x1, UP0 ;  /* 0x0000000128047887 */ /* 0x000fcc0008000000 */
[----:B--23--:R-:W-:Y:S01]  /*14e0*/  IMAD.U32 R0, RZ, RZ, UR4 ;  /* 0x00000004ff007e24 */ /* 0x00cfe2000f8e00ff */
[----:B------:R-:W-:Y:S05]  /*14f0*/  WARPSYNC.ALL ;  /* 0x0000000000007948 */ /* 0x000fea0003800000 */
[----:B------:R-:W-:-:S04]  /*1500*/  IADD3 R0, -R0, UR40, RZ ;  /* 0x0000002800007c10 */ /* 0x000fc8000fffe1ff */
[----:B------:R-:W-:Y:S02]  /*1510*/  ISETP.GE.AND P1, PT, R0, 0x1, PT ;  /* 0x000000010000780c */ /* 0x000fe40003f26270 */
[----:B------:R-:W-:Y:S01]  /*1520*/  R2UR UR4, R6 ;  /* 0x00000000060472ca */ /* 0x000fe200000e0000 */
[----:B------:R-:W-:Y:S01]  /*1530*/  WARPGROUP.ARRIVE ;  /* 0x00000000000079c5 */ /* 0x000fe20000000000 */
[----:B------:R-:W-:Y:S01]  /*1540*/  UMOV UR9, 0x40000040 ;  /* 0x4000004000097882 */ /* 0x000fe20000000000 */
[----:B------:R-:W-:-:S10]  /*1550*/  UMOV UR11, 0x40000040 ;  /* 0x40000040000b7882 */ /* 0x000fd40000000000 */
[----:B------:R-:W-:-:S04]  /*1560*/  UIADD3 UR4, UR4, 0x14100, URZ ;  /* 0x0001410004047890 */ /* 0x000fc8000fffe03f */
[----:B------:R-:W-:-:S04]  /*1570*/  USHF.R.U32.HI UR4, URZ, 0x4, UR4 ;  /* 0x000000043f047899 */ /* 0x000fc80008011604 */
[----:B------:R-:W-:Y:S02]  /*1580*/  ULOP3.LUT UR5, UR4, 0x3fff, URZ, 0xc0, !UPT ;  /* 0x00003fff04057892 */ /* 0x000fe4000f8ec03f */
[----:B------:R-:W-:Y:S02]  /*1590*/  ULOP3.LUT UR4, UR41, 0x10000, URZ, 0xfc, !UPT ;  /* 0x0001000029047892 */ /* 0x000fe4000f8efc3f */
[----:B------:R-:W-:Y:S02]  /*15a0*/  ULOP3.LUT UR5, UR5, 0x10000, URZ, 0xfc, !UPT ;  /* 0x0001000005057892 */ /* 0x000fe4000f8efc3f */
[----:B------:R-:W-:Y:S02]  /*15b0*/  ULEA UR6, UR39, UR4, 0xa ;  /* 0x0000000427067291 */ /* 0x000fe4000f8e503f */
[----:B------:R-:W-:-:S05]  /*15c0*/  ULEA UR7, UR39, UR5, 0x9 ;  /* 0x0000000527077291 */ /* 0x000fca000f8e483f */
[----:B------:R-:W-:Y:S02]  /*15d0*/  UMOV UR8, UR6 ;  /* 0x0000000600087c82 */ /* 0x000fe40008000000 */
[----:B------:R-:W-:Y:S02]  /*15e0*/  UMOV UR10, UR7 ;  /* 0x00000007000a7c82 */ /* 0x000fe40008000000 */
[----:B------:R-:W-:Y:S01]  /*15f0*/  HGMMA.64x64x16.F32.BF16 R24, gdesc[UR8], RZ, !UPT, gsb0 ;  /* 0x00e00000081879f0 */ /* 0x000fe2000c0018ff */
[----:B------:R-:W-:Y:S02]  /*1600*/  UIADD3 UR8, UR6, 0x2, URZ ;  /* 0x0000000206087890 */ /* 0x000fe4000fffe03f */
[----:B------:R-:W-:Y:S01]  /*1610*/  UIADD3 UR10, UR7, 0x2, URZ ;  /* 0x00000002070a7890 */ /* 0x000fe2000fffe03f */
[----:B------:R-:W-:Y:S01]  /*1620*/  UMOV UR9, 0x40000040 ;  /* 0x4000004000097882 */ /* 0x000fe20000000000 */
[----:B------:R-:W-:Y:S01]  /*1630*/  UMOV UR11, 0x40000040 ;  /* 0x40000040000b7882 */ /* 0x000fe20000000000 */
[----:B------:R-:W-:-:S02]  /*1640*/  WARPGROUP.DEPBAR.LE gsb0, 0x0 ;  /* 0x00008000000079c5 */ /* 0x000fc40000010000 */
[----:B------:R-:W-:-:S06]  /*1650*/  WARPGROUP.ARRIVE ;  /* 0x00000000000079c5 */ /* 0x000fcc0000000000 */
[----:B------:R-:W-:Y:S01]  /*1660*/  HGMMA.64x64x16.F32.BF16 R24, gdesc[UR8], R24, gsb0 ;  /* 0x00e00000081879f0 */ /* 0x000fe20008001818 */
[----:B------:R-:W-:Y:S02]  /*1670*/  UIADD3 UR8, UR6, 0x4, URZ ;  /* 0x0000000406087890 */ /* 0x000fe4000fffe03f */
[----:B------:R-:W-:Y:S01]  /*1680*/  UIADD3 UR10, UR7, 0x4, URZ ;  /* 0x00000004070a7890 */ /* 0x000fe2000fffe03f */
[----:B------:R-:W-:Y:S01]  /*1690*/  UMOV UR9, 0x40000040 ;  /* 0x4000004000097882 */ /* 0x000fe20000000000 */
[----:B------:R-:W-:Y:S01]  /*16a0*/  UMOV UR11, 0x40000040 ;  /* 0x40000040000b7882 */ /* 0x000fe20000000000 */
[----:B------:R-:W-:Y:S02]  /*16b0*/  WARPGROUP.DEPBAR.LE gsb0, 0x0 ;  /* 0x00008000000079c5 */ /* 0x000fe40000010000 */
        /* <DEDUP_REMOVED lines=8> */
[----:B------:R-:W-:Y:S03]  /*1740*/  HGMMA.64x64x16.F32.BF16 R24, gdesc[UR8], R24, gsb0 ;  /* 0x00e00000081879f0 */ /* 0x000fe60008001818 */
[----:B------:R-:W-:Y:S02]  /*1750*/  WARPGROUP.DEPBAR.LE gsb0, 0x0 ;  /* 0x00008000000079c5 */ /* 0x000fe40000010000 */
[----:B------:R-:W-:Y:S05]  /*1760*/  @!P1 BRA `(.L_x_22) ;  /* 0x0000000400249947 */ /* 0x000fea0003800000 */
[----:B------:R-:W-:Y:S02]  /*1770*/  UIADD3 UR6, UR39, 0x1, URZ ;  /* 0x0000000127067890 */ /* 0x000fe4000fffe03f */
[----:B------:R-:W-:Y:S02]  /*1780*/  IMAD.U32 R3, RZ, RZ, UR39 ;  /* 0x00000027ff037e24 */ /* 0x000fe4000f8e00ff */
[----:B------:R-:W-:-:S04]  /*1790*/  UISETP.NE.AND UP0, UPT, UR6, 0x5, UPT ;  /* 0x000000050600788c */ /* 0x000fc8000bf05270 */
[----:B------:R-:W-:Y:S02]  /*17a0*/  USEL UR7, URZ, 0x1, UP0 ;  /* 0x000000013f077887 */ /* 0x000fe40008000000 */
[----:B------:R-:W-:Y:S02]  /*17b0*/  USEL UR6, UR6, URZ, UP0 ;  /* 0x0000003f06067287 */ /* 0x000fe40008000000 */
[----:B------:R-:W-:-:S06]  /*17c0*/  ULOP3.LUT UR7, UR38, UR7, URZ, 0x3c, !UPT ;  /* 0x0000000726077292 */ /* 0x000fcc000f8e3c3f */
[----:B------:R-:W-:-:S07]  /*17d0*/  IMAD.U32 R7, RZ, RZ, UR7 ;  /* 0x00000007ff077e24 */ /* 0x000fce000f8e00ff */
.L_x_29:
[----:B------:R-:W-:Y:S05]  /*17e0*/  @!P0 BRA `(.L_x_23) ;  /* 0x0000000000048947 */ /* 0x000fea0003800000 */
[----:B------:R-:W-:Y:S01]  /*17f0*/  BPT.TRAP 0x1 ;  /* 0x000000040000795c */ /* 0x000fe20000300000 */
.L_x_23:
[----:B------:R-:W2:Y:S01]  /*1800*/  S2UR UR8, SR_CgaCtaId ;  /* 0x00000000000879c3 */ /* 0x000ea20000008800 */
[----:B------:R-:W-:Y:S01]  /*1810*/  UMOV UR7, 0x400 ;  /* 0x0000040000077882 */ /* 0x000fe20000000000 */
[----:B01----:R-:W-:Y:S01]  /*1820*/  IMAD.U32 R5, RZ, RZ, UR6 ;  /* 0x00000006ff057e24 */ /* 0x003fe2000f8e00ff */
[----:B------:R-:W-:Y:S01]  /*1830*/  SHF.L.U32 R4, R7, 0x1f, RZ ;  /* 0x0000001f07047819 */ /* 0x000fe200000006ff */
[----:B--2---:R-:W-:-:S06]  /*1840*/  ULEA UR7, UR8, UR7, 0x18 ;  /* 0x0000000708077291 */ /* 0x004fcc000f8ec03f */
[----:B------:R-:W-:-:S04]  /*1850*/  IMAD.U32 R6, RZ, RZ, UR7 ;  /* 0x00000007ff067e24 */ /* 0x000fc8000f8e00ff */
[----:B------:R-:W-:-:S04]  /*1860*/  IMAD R5, R5, 0x8, R6 ;  /* 0x0000000805057824 */ /* 0x000fc800078e0206 */
[----:B------:R0:W1:Y:S01]  /*1870*/  SYNCS.PHASECHK.TRANS64.TRYWAIT P1, [R5+URZ], R4 ;  /* 0x00000004050075a7 */ /* 0x000062000802017f */
[----:B------:R-:W-:Y:S05]  /*1880*/  @!P0 BRA `(.L_x_24) ;  /* 0x0000000000048947 */ /* 0x000fea0003800000 */
[----:B------:R-:W-:Y:S01]  /*1890*/  BPT.TRAP 0x1 ;  /* 0x000000040000795c */ /* 0x000fe20000300000 */
.L_x_24:
[----:B-1----:R-:W-:Y:S05]  /*18a0*/  @P1 BRA `(.L_x_25) ;  /* 0x0000000000081947 */ /* 0x002fea0003800000 */
[----:B------:R-:W1:Y:S02]  /*18b0*/  SYNCS.PHASECHK.TRANS64.TRYWAIT P1, [R5+URZ], R4 ;  /* 0x00000004050075a7 */ /* 0x000e64000802017f */
[----:B-1----:R-:W-:Y:S05]  /*18c0*/  @!P1 BRA `(.L_x_26) ;  /* 0x0000004400a49947 */ /* 0x002fea0003800000 */
.L_x_25:
[----:B------:R-:W-:Y:S01]  /*18d0*/  ULEA UR7, UR6, UR4, 0xa ;  /* 0x0000000406077291 */ /* 0x000fe2000f8e503f */
[----:B------:R-:W-:Y:S01]  /*18e0*/  WARPGROUP.ARRIVE ;  /* 0x00000000000079c5 */ /* 0x000fe20000000000 */
[----:B------:R-:W-:Y:S01]  /*18f0*/  ULEA UR12, UR6, UR5, 0x9 ;  /* 0x00000005060c7291 */ /* 0x000fe2000f8e483f */
[----:B------:R-:W-:Y:S01]  /*1900*/  UMOV UR9, 0x40000040 ;  /* 0x4000004000097882 */ /* 0x000fe20000000000 */
[----:B------:R-:W-:-:S03]  /*1910*/  UMOV UR11, 0x40000040 ;  /* 0x40000040000b7882 */ /* 0x000fc60000000000 */
[----:B------:R-:W-:Y:S02]  /*1920*/  UMOV UR8, UR7 ;  /* 0x0000000700087c82 */ /* 0x000fe40008000000 */
[----:B------:R-:W-:Y:S02]  /*1930*/  UMOV UR10, UR12 ;  /* 0x0000000c000a7c82 */ /* 0x000fe40008000000 */
[----:B------:R-:W-:Y:S01]  /*1940*/  HGMMA.64x64x16.F32.BF16 R24, gdesc[UR8], R24, gsb0 ;  /* 0x00e00000081879f0 */ /* 0x000fe20008001818 */
        /* <DEDUP_REMOVED lines=23> */
[----:B------:R-:W-:Y:S01]  /*1ac0*/  BPT.TRAP 0x1 ;  /* 0x000000040000795c */ /* 0x000fe20000300000 */
.L_x_27:
[----:B------:R-:W-:-:S13]  /*1ad0*/  ISETP.NE.AND P1, PT, R58, RZ, PT ;  /* 0x000000ff3a00720c */ /* 0x000fda0003f25270 */
[----:B01----:R-:W-:-:S04]  /*1ae0*/  @P1 IMAD R4, R3, 0x8, R6 ;  /* 0x0000000803041824 */ /* 0x003fc800078e0206 */
[----:B------:R-:W-:-:S05]  /*1af0*/  @P1 VIADD R5, R4, 0x28 ;  /* 0x0000002804051836 */ /* 0x000fca0000000000 */
[----:B------:R-:W-:-:S04]  /*1b00*/  @P1 PRMT R5, R22, 0x654, R5 ;  /* 0x0000065416051816 */ /* 0x000fc80000000005 */
[----:B------:R0:W-:Y:S01]  /*1b10*/  @P1 SYNCS.ARRIVE.TRANS64.RED.A1T0 RZ, [R5+URZ], RZ ;  /* 0x000000ff05ff19a7 */ /* 0x0001e2000810043f */
[----:B------:R-:W-:-:S13]  /*1b20*/  ISETP.GT.U32.AND P1, PT, R19, 0x1, PT ;  /* 0x000000011300780c */ /* 0x000fda0003f24070 */
[----:B0-----:R-:W-:Y:S05]  /*1b30*/  @P1 BRA `(.L_x_28) ;  /* 0x0000000000041947 */ /* 0x001fea0003800000 */
[----:B------:R-:W-:Y:S01]  /*1b40*/  BPT.TRAP 0x1 ;  /* 0x000000040000795c */ /* 0x000fe20000300000 */
.L_x_28:
[----:B------:R-:W-:Y:S01]  /*1b50*/  UIADD3 UR6, UR6, 0x1, URZ ;  /* 0x0000000106067890 */ /* 0x000fe2000fffe03f */
[C---:B------:R-:W-:Y:S01]  /*1b60*/  ISETP.GT.AND P2, PT, R0.reuse, 0x1, PT ;  /* 0x000000010000780c */ /* 0x040fe20003f44270 */
[----:B------:R-:W-:Y:S02]  /*1b70*/  VIADD R3, R3, 0x1 ;  /* 0x0000000103037836 */ /* 0x000fe40000000000 */
[----:B------:R-:W-:Y:S01]  /*1b80*/  UISETP.NE.AND UP0, UPT, UR6, 0x5, UPT ;  /* 0x000000050600788c */ /* 0x000fe2000bf05270 */
[----:B------:R-:W-:Y:S02]  /*1b90*/  VIADD R0, R0, 0xffffffff ;  /* 0xffffffff00007836 */ /* 0x000fe40000000000 */
[C---:B------:R-:W-:Y:S01]  /*1ba0*/  ISETP.NE.AND P1, PT, R3.reuse, 0x5, PT ;  /* 0x000000050300780c */ /* 0x040fe20003f25270 */
[----:B------:R-:W-:Y:S02]  /*1bb0*/  USEL UR7, URZ, 0x1, UP0 ;  /* 0x000000013f077887 */ /* 0x000fe40008000000 */
[----:B------:R-:W-:Y:S01]  /*1bc0*/  USEL UR6, UR6, URZ, UP0 ;  /* 0x0000003f06067287 */ /* 0x000fe20008000000 */
[----:B------:R-:W-:-:S03]  /*1bd0*/  SEL R3, R3, RZ, P1 ;  /* 0x000000ff03037207 */ /* 0x000fc60000800000 */
[----:B------:R-:W-:Y:S01]  /*1be0*/  LOP3.LUT R7, R7, UR7, RZ, 0x3c, !PT ;  /* 0x0000000707077c12 */ /* 0x000fe2000f8e3cff */
[----:B------:R-:W-:Y:S07]  /*1bf0*/  @P2 BRA `(.L_x_29) ;  /* 0xfffffff800f82947 */ /* 0x000fee000383ffff */
.L_x_22:
[----:B------:R-:W2:Y:S02]  /*1c00*/  LDC R0, c[0x0][0x28c] ;  /* 0x0000a300ff007b82 */ /* 0x000ea40000000800 */
[----:B--2---:R-:W-:-:S13]  /*1c10*/  ISETP.GE.AND P1, PT, R0, 0x1, PT ;  /* 0x000000010000780c */ /* 0x004fda0003f26270 */
[----:B------:R-:W-:Y:S05]  /*1c20*/  @!P1 BRA `(.L_x_30) ;  /* 0x0000000000509947 */ /* 0x000fea0003800000 */
[----:B------:R-:W-:Y:S05]  /*1c30*/  @!P0 BRA `(.L_x_31) ;  /* 0x0000000000048947 */ /* 0x000fea0003800000 */
[----:B------:R-:W-:Y:S01]  /*1c40*/  BPT.TRAP 0x1 ;  /* 0x000000040000795c */ /* 0x000fe20000300000 */
.L_x_31:
[----:B------:R-:W-:Y:S01]  /*1c50*/  ISETP.NE.AND P1, PT, R58, RZ, PT ;  /* 0x000000ff3a00720c */ /* 0x000fe20003f25270 */
[----:B------:R-:W-:Y:S01]  /*1c60*/  BSSY B0, `(.L_x_32) ;  /* 0x000000e000007945 */ /* 0x000fe20003800000 */
[----:B------:R-:W-:-:S11]  /*1c70*/  ISETP.GT.U32.AND P0, PT, R19, 0x1, PT ;  /* 0x000000011300780c */ /* 0x000fd60003f04070 */
[----:B------:R-:W-:Y:S05]  /*1c80*/  @!P1 BRA `(.L_x_33) ;  /* 0x00000000002c9947 */ /* 0x000fea0003800000 */
[----:B------:R-:W-:-:S04]  /*1c90*/  UISETP.LT.AND UP0, UPT, UR40, 0x1, UPT ;  /* 0x000000012800788c */ /* 0x000fc8000bf01270 */
[----:B------:R-:W-:-:S04]  /*1ca0*/  USEL UR6, UR40, 0x1, UP0 ;  /* 0x0000000128067887 */ /* 0x000fc80008000000 */
[----:B------:R-:W-:-:S04]  /*1cb0*/  UIADD3 UR6, UR39, UR40, -UR6 ;  /* 0x0000002827067290 */ /* 0x000fc8000fffe806 */
[----:B------:R-:W-:-:S04]  /*1cc0*/  UIMAD.WIDE.U32 UR4, UR6, -0x33333333, URZ ;  /* 0xcccccccd060478a5 */ /* 0x000fc8000f8e003f */
[----:B------:R-:W-:-:S04]  /*1cd0*/  USHF.R.U32.HI UR4, URZ, 0x2, UR5 ;  /* 0x000000023f047899 */ /* 0x000fc80008011605 */
[----:B------:R-:W-:-:S06]  /*1ce0*/  UIMAD UR6, UR4, -0x5, UR6 ;  /* 0xfffffffb040678a4 */ /* 0x000fcc000f8e0206 */
[----:B------:R-:W-:-:S04]  /*1cf0*/  IMAD.U32 R3, RZ, RZ, UR6 ;  /* 0x00000006ff037e24 */ /* 0x000fc8000f8e00ff */
[----:B------:R-:W-:-:S04]  /*1d00*/  IMAD R0, R3, 0x8, R6 ;  /* 0x0000000803007824 */ /* 0x000fc800078e0206 */
[----:B------:R-:W-:-:S05]  /*1d10*/  VIADD R3, R0, 0x28 ;  /* 0x0000002800037836 */ /* 0x000fca0000000000 */
[----:B------:R-:W-:-:S04]  /*1d20*/  PRMT R3, R22, 0x654, R3 ;  /* 0x0000065416037816 */ /* 0x000fc80000000003 */
[----:B------:R2:W-:Y:S03]  /*1d30*/  SYNCS.ARRIVE.TRANS64.RED.A1T0 RZ, [R3+URZ], RZ ;  /* 0x000000ff03ff79a7 */ /* 0x0005e6000810043f */
.L_x_33:
[----:B------:R-:W-:Y:S05]  /*1d40*/  BSYNC B0 ;  /* 0x0000000000007941 */ /* 0x000fea0003800000 */
.L_x_32:
[----:B------:R-:W-:Y:S05]  /*1d50*/  @P0 BRA `(.L_x_30) ;  /* 0x0000000000040947 */ /* 0x000fea0003800000 */
[----:B------:R-:W-:Y:S01]  /*1d60*/  BPT.TRAP 0x1 ;  /* 0x000000040000795c */ /* 0x000fe20000300000 */
.L_x_30:
[----:B------:R-:W3:Y:S01]  /*1d70*/  LDC R6, c[0x0][0x288] ;  /* 0x0000a200ff067b82 */ /* 0x000ee20000000800 */
[--C-:B------:R-:W-:Y:S01]  /*1d80*/  SHF.R.U32.HI R0, RZ, 0x2, R18.reuse ;  /* 0x00000002ff007819 */ /* 0x100fe20000011612 */
[----:B------:R-:W-:Y:S01]  /*1d90*/  IMAD.SHL.U32 R61, R61, 0x40, RZ ;  /* 0x000000403d3d7824 */ /* 0x000fe200078e00ff */
[----:B01----:R-:W-:Y:S01]  /*1da0*/  SHF.R.U32.HI R5, RZ, 0x7, R18 ;  /* 0x00000007ff057819 */ /* 0x003fe20000011612 */
[----:B------:R-:W-:Y:S01]  /*1db0*/  UIADD3 UR39, UR40, UR39, URZ ;  /* 0x0000002728277290 */ /* 0x000fe2000fffe03f */
[----:B--2---:R-:W-:Y:S01]  /*1dc0*/  LOP3.LUT R3, R0, 0x7, RZ, 0xc0, !PT ;  /* 0x0000000700037812 */ /* 0x004fe200078ec0ff */
[C---:B------:R-:W-:Y:S01]  /*1dd0*/  IMAD.SHL.U32 R10, R18.reuse, 0x2, RZ ;  /* 0x00000002120a7824 */ /* 0x040fe200078e00ff */
[----:B------:R-:W-:Y:S01]  /*1de0*/  LOP3.LUT R0, R5, 0x1, RZ, 0xc0, !PT ;  /* 0x0000000105007812 */ /* 0x000fe200078ec0ff */
[----:B------:R-:W-:Y:S01]  /*1df0*/  UISETP.GT.U32.AND UP0, UPT, UR39, 0x4, UPT ;  /* 0x000000042700788c */ /* 0x000fe2000bf04070 */
[C---:B------:R-:W-:Y:S01]  /*1e00*/  LOP3.LUT R5, R18.reuse, 0x3, RZ, 0xc0, !PT ;  /* 0x0000000312057812 */ /* 0x040fe200078ec0ff */
[----:B------:R-:W-:Y:S01]  /*1e10*/  ULDC UR7, c[0x0][0x284] ;  /* 0x0000a10000077ab9 */ /* 0x000fe20000000800 */
[----:B------:R-:W-:Y:S01]  /*1e20*/  LOP3.LUT R4, R18, 0x60, RZ, 0xc0, !PT ;  /* 0x0000006012047812 */ /* 0x000fe200078ec0ff */
[----:B------:R-:W-:Y:S01]  /*1e30*/  IMAD.SHL.U32 R8, R0, 0x40, RZ ;  /* 0x0000004000087824 */ /* 0x000fe200078e00ff */
[----:B------:R-:W-:Y:S01]  /*1e40*/  UISETP.LT.U32.AND UP0, UPT, UR40, 0x5, UP0 ;  /* 0x000000052800788c */ /* 0x000fe20008701070 */
[----:B------:R-:W-:Y:S01]  /*1e50*/  SHF.R.S32.HI R15, RZ, 0x1f, R57 ;  /* 0x0000001fff0f7819 */ /* 0x000fe20000011439 */
[----:B------:R-:W-:Y:S01]  /*1e60*/  UISETP.GE.U32.AND UP1, UPT, UR40, 0x5, UPT ;  /* 0x000000052800788c */ /* 0x000fe2000bf26070 */
[----:B------:R-:W-:Y:S01]  /*1e70*/  SHF.R.U32.HI R4, RZ, 0x1, R4 ;  /* 0x00000001ff047819 */ /* 0x000fe20000011604 */
[----:B------:R-:W-:Y:S01]  /*1e80*/  ULDC.64 UR8, c[0x0][0x5d0] ;  /* 0x0001740000087ab9 */ /* 0x000fe20000000a00 */
[C---:B------:R-:W-:Y:S01]  /*1e90*/  LOP3.LUT R10, R61.reuse, 0x6, R10, 0xf8, !PT ;  /* 0x000000063d0a7812 */ /* 0x040fe200078ef80a */
[----:B------:R-:W-:Y:S01]  /*1ea0*/  UIMAD.WIDE.U32 UR4, UR39, -0x33333333, URZ ;  /* 0xcccccccd270478a5 */ /* 0x000fe2000f8e003f */
[--C-:B------:R-:W-:Y:S01]  /*1eb0*/  IADD3 R7, RZ, -R4, -R3.reuse ;  /* 0x80000004ff077210 */ /* 0x100fe20007ffe803 */
[----:B------:R-:W-:Y:S01]  /*1ec0*/  USEL UR6, URZ, 0x1, !UP0 ;  /* 0x000000013f067887 */ /* 0x000fe2000c000000 */
[----:B------:R-:W-:Y:S01]  /*1ed0*/  LOP3.LUT R3, R8, 0x40, R3, 0xe2, !PT ;  /* 0x0000004008037812 */ /* 0x000fe200078ee203 */
[C---:B------:R-:W-:Y:S01]  /*1ee0*/  IMAD.WIDE R8, R60.reuse, 0x80, RZ ;  /* 0x000000803c087825 */ /* 0x040fe200078e02ff */
[----:B---3--:R-:W-:Y:S01]  /*1ef0*/  ISETP.GE.AND P0, PT, R61, R6, PT ;  /* 0x000000063d00720c */ /* 0x008fe20003f06270 */
[----:B------:R-:W-:Y:S01]  /*1f00*/  USHF.R.U32.HI UR4, URZ, 0x2, UR5 ;  /* 0x000000023f047899 */ /* 0x000fe20008011605 */
[----:B------:R-:W-:Y:S01]  /*1f10*/  SHF.R.S32.HI R11, RZ, 0x1f, R10 ;  /* 0x0000001fff0b7819 */ /* 0x000fe2000001140a */
[----:B------:R-:W-:Y:S01]  /*1f20*/  IMAD R12, R5, -0x2, R6 ;  /* 0xfffffffe050c7824 */ /* 0x000fe200078e0206 */
[----:B------:R-:W-:Y:S01]  /*1f30*/  ULOP3.LUT UR38, UR38, UR6, URZ, 0x3c, !UPT ;  /* 0x0000000626267292 */ /* 0x000fe2000f8e3c3f */
[----:B------:R-:W-:Y:S01]  /*1f40*/  IMAD.SHL.U32 R5, R60, 0x80, RZ ;  /* 0x000000803c057824 */ /* 0x000fe200078e00ff */
[----:B------:R-:W-:Y:S01]  /*1f50*/  LOP3.LUT R75, R8, R3, R4, 0xfe, !PT ;  /* 0x00000003084b7212 */ /* 0x000fe200078efe04 */
[----:B------:R-:W-:Y:S01]  /*1f60*/  IMAD R6, R15, UR8, RZ ;  /* 0x000000080f067c24 */ /* 0x000fe2000f8e02ff */
[----:B------:R-:W-:Y:S01]  /*1f70*/  UIMAD UR39, UR4, -0x5, UR39 ;  /* 0xfffffffb042778a4 */ /* 0x000fe2000f8e0227 */
[----:B------:R-:W-:Y:S01]  /*1f80*/  IMAD R0, R0, -0x40, R7 ;  /* 0xffffffc000007824 */ /* 0x000fe200078e0207 */
[----:B------:R-:W-:Y:S01]  /*1f90*/  ISETP.GE.OR P0, PT, R5, UR7, P0 ;  /* 0x0000000705007c0c */ /* 0x000fe20008706670 */
[C---:B------:R-:W-:Y:S01]  /*1fa0*/  IMAD R13, R57.reuse, UR9, R6 ;  /* 0x00000009390d7c24 */ /* 0x040fe2000f8e0206 */
[----:B------:R-:W-:Y:S01]  /*1fb0*/  @UP1 ULOP3.LUT UR38, UR38, 0x1, UR4, 0x78, !UPT ;  /* 0x0000000126261892 */ /* 0x000fe2000f8e7804 */
[----:B------:R-:W-:Y:S01]  /*1fc0*/  IMAD.WIDE.U32 R6, R57, UR8, R10 ;  /* 0x0000000839067c25 */ /* 0x000fe2000f8e000a */
[----:B------:R-:W-:-:S03]  /*1fd0*/  IADD3 R3, -R5, UR7, R0 ;  /* 0x0000000705037c10 */ /* 0x000fc6000fffe100 */
[----:B------:R-:W-:Y:S02]  /*1fe0*/  IMAD.IADD R7, R7, 0x1, R13 ;  /* 0x0000000107077824 */ /* 0x000fe400078e020d */
[----:B------:R-:W-:Y:S02]  /*1ff0*/  IMAD.IADD R4, R12, 0x1, -R61 ;  /* 0x000000010c047824 */ /* 0x000fe400078e0a3d */
[----:B------:R-:W-:Y:S02]  /*2000*/  IMAD.MOV.U32 R0, RZ, RZ, -0x1 ;  /* 0xffffffffff007424 */ /* 0x000fe400078e00ff */
[----:B------:R-:W-:Y:S05]  /*2010*/  @P0 BRA `(.L_x_34) ;  /* 0x00000020008c0947 */ /* 0x000fea0003800000 */
[----:B------:R-:W0:Y:S01]  /*2020*/  LDC.64 R68, c[0x0][0x5c8] ;  /* 0x00017200ff447b82 */ /* 0x000e220000000a00 */
[----:B-----5:R-:W-:Y:S01]  /*2030*/  FSETP.NEU.AND P1, PT, R56, RZ, PT ;  /* 0x000000ff3800720b */ /* 0x020fe20003f2d000 */
[----:B------:R-:W-:Y:S01]  /*2040*/  BSSY B0, `(.L_x_34) ;  /* 0x0000220000007945 */ /* 0x000fe20003800000 */
[----:B------:R-:W-:-:S04]  /*2050*/  ISETP.GT.AND P0, PT, R4, RZ, PT ;  /* 0x000000ff0400720c */ /* 0x000fc80003f04270 */
[----:B------:R-:W-:Y:S01]  /*2060*/  ISETP.GT.AND P3, PT, R3, RZ, P0 ;  /* 0x000000ff0300720c */ /* 0x000fe20000764270 */
[-C--:B0-----:R-:W-:Y:S02]  /*2070*/  IMAD R12, R9, R68.reuse, RZ ;  /* 0x00000044090c7224 */ /* 0x081fe400078e02ff */
[----:B------:R-:W-:-:S04]  /*2080*/  IMAD.WIDE.U32 R60, R75, R68, R6 ;  /* 0x000000444b3c7225 */ /* 0x000fc800078e0006 */
[----:B------:R-:W-:-:S04]  /*2090*/  IMAD R5, R75, R69, R12 ;  /* 0x000000454b057224 */ /* 0x000fc800078e020c */
[----:B------:R-:W-:Y:S01]  /*20a0*/  IMAD.IADD R77, R61, 0x1, R5 ;  /* 0x000000013d4d7824 */ /* 0x000fe200078e0205 */
[----:B------:R-:W-:Y:S06]  /*20b0*/  @!P1 BRA `(.L_x_35) ;  /* 0x0000001400e89947 */ /* 0x000fec0003800000 */
[----:B------:R-:W0:Y:S01]  /*20c0*/  LDC.64 R64, c[0x0][0x5b8] ;  /* 0x00016e00ff407b82 */ /* 0x000e220000000a00 */
[----:B------:R-:W-:-:S07]  /*20d0*/  ULDC.64 UR4, c[0x0][0x5c0] ;  /* 0x0001700000047ab9 */ /* 0x000fce0000000a00 */
[----:B------:R-:W1:Y:S08]  /*20e0*/  LDC.64 R70, c[0x0][0x5b0] ;  /* 0x00016c00ff467b82 */ /* 0x000e700000000a00 */
[----:B------:R-:W2:Y:S01]  /*20f0*/  LDC.64 R72, c[0x0][0x5a8] ;  /* 0x00016a00ff487b82 */ /* 0x000ea20000000a00 */
[-C--:B0-----:R-:W-:Y:S02]  /*2100*/  IMAD R6, R15, R64.reuse, RZ ;  /* 0x000000400f067224 */ /* 0x081fe400078e02ff */
[----:B------:R-:W-:-:S04]  /*2110*/  IMAD.WIDE.U32 R62, R57, R64, R10 ;  /* 0x00000040393e7225 */ /* 0x000fc800078e000a */
[----:B------:R-:W-:Y:S02]  /*2120*/  IMAD R65, R57, R65, R6 ;  /* 0x0000004139417224 */ /* 0x000fe400078e0206 */
[-C--:B-1----:R-:W-:Y:S02]  /*2130*/  IMAD R8, R9, R70.reuse, RZ ;  /* 0x0000004609087224 */ /* 0x082fe400078e02ff */
[----:B------:R-:W-:Y:S02]  /*2140*/  IMAD.IADD R13, R63, 0x1, R65 ;  /* 0x000000013f0d7824 */ /* 0x000fe400078e0241 */
[----:B------:R-:W-:Y:S02]  /*2150*/  IMAD.MOV.U32 R12, RZ, RZ, R62 ;  /* 0x000000ffff0c7224 */ /* 0x000fe400078e003e */
[C---:B------:R-:W-:Y:S02]  /*2160*/  IMAD R67, R75.reuse, R71, R8 ;  /* 0x000000474b437224 */ /* 0x040fe400078e0208 */
[----:B------:R-:W-:-:S04]  /*2170*/  IMAD.WIDE.U32 R6, R75, R70, R12 ;  /* 0x000000464b067225 */ /* 0x000fc800078e000c */
[----:B------:R-:W-:Y:S01]  /*2180*/  IMAD.IADD R5, R7, 0x1, R67 ;  /* 0x0000000107057824 */ /* 0x000fe200078e0243 */
[----:B--2---:R-:W-:-:S04]  /*2190*/  LEA R14, P1, R6, R72, 0x1 ;  /* 0x00000048060e7211 */ /* 0x004fc800078208ff */
[----:B------:R-:W-:-:S05]  /*21a0*/  LEA.HI.X R15, R6, R73, R5, 0x1, P1 ;  /* 0x00000049060f7211 */ /* 0x000fca00008f0c05 */
[----:B------:R0:W2:Y:S01]  /*21b0*/  @P3 LDG.E.LTC128B.U16 R5, desc[UR36][R14.64] ;  /* 0x000000240e053981 */ /* 0x0000a2000c1e1520 */
[----:B------:R-:W-:Y:S01]  /*21c0*/  LEA R8, P1, R60, UR4, 0x1 ;  /* 0x000000043c087c11 */ /* 0x000fe2000f8208ff */
[----:B------:R-:W-:Y:S01]  /*21d0*/  IMAD.WIDE.U32 R6, R75, R70, R10 ;  /* 0x000000464b067225 */ /* 0x000fe200078e000a */
[----:B------:R-:W-:Y:S03]  /*21e0*/  BSSY B1, `(.L_x_36) ;  /* 0x0000012000017945 */ /* 0x000fe60003800000 */
[----:B------:R-:W-:Y:S02]  /*21f0*/  IMAD.IADD R7, R67, 0x1, R7 ;  /* 0x0000000143077824 */ /* 0x000fe400078e0207 */
[----:B------:R-:W-:Y:S01]  /*2200*/  IMAD.WIDE.U32 R20, R57, R64, R6 ;  /* 0x0000004039147225 */ /* 0x000fe200078e0006 */
[----:B0-----:R-:W-:-:S03]  /*2210*/  SHF.L.U64.HI R15, R70, 0x3, R71 ;  /* 0x00000003460f7819 */ /* 0x001fc60000010247 */
[----:B------:R-:W-:Y:S01]  /*2220*/  IMAD.IADD R7, R65, 0x1, R21 ;  /* 0x0000000141077824 */ /* 0x000fe200078e0215 */
[----:B------:R-:W-:Y:S01]  /*2230*/  LEA R6, P4, R20, R72, 0x1 ;  /* 0x0000004814067211 */ /* 0x000fe200078808ff */
[----:B------:R-:W-:-:S03]  /*2240*/  IMAD.SHL.U32 R14, R70, 0x8, RZ ;  /* 0x00000008460e7824 */ /* 0x000fc600078e00ff */
[----:B------:R-:W-:Y:S01]  /*2250*/  LEA.HI.X R7, R20, R73, R7, 0x1, P4 ;  /* 0x0000004914077211 */ /* 0x000fe200020f0c07 */
[----:B--2---:R-:W-:-:S04]  /*2260*/  IMAD.U32 R9, R5, 0x10000, RZ ;  /* 0x0001000005097824 */ /* 0x004fc800078e00ff */
[----:B------:R-:W-:-:S04]  /*2270*/  FMUL R9, R9, R56 ;  /* 0x0000003809097220 */ /* 0x000fc80000400000 */
[----:B------:R-:W-:Y:S01]  /*2280*/  FFMA R24, R24, R23, R9 ;  /* 0x0000001718187223 */ /* 0x000fe20000000009 */
[----:B------:R-:W-:Y:S02]  /*2290*/  LEA.HI.X R9, R60, UR5, R77, 0x1, P1 ;  /* 0x000000053c097c11 */ /* 0x000fe400088f0c4d */
[----:B------:R-:W-:Y:S02]  /*22a0*/  ISETP.GT.AND P1, PT, R4, 0x1, PT ;  /* 0x000000010400780c */ /* 0x000fe40003f24270 */
[----:B------:R-:W-:Y:S02]  /*22b0*/  F2FP.BF16.F32.PACK_AB R24, RZ, R24 ;  /* 0x00000018ff18723e */ /* 0x000fe400000010ff */
[----:B------:R-:W-:-:S03]  /*22c0*/  ISETP.GT.AND P2, PT, R3, RZ, P1 ;  /* 0x000000ff0300720c */ /* 0x000fc60000f44270 */
[----:B------:R0:W-:Y:S10]  /*22d0*/  @P3 STG.E.U16 desc[UR36][R8.64], R24 ;  /* 0x0000001808003986 */ /* 0x0001f4000c101524 */
[----:B------:R-:W-:Y:S05]  /*22e0*/  @!P2 BRA `(.L_x_37) ;  /* 0x000000000004a947 */ /* 0x000fea0003800000 */
[----:B------:R1:W5:Y:S02]  /*22f0*/  LDG.E.LTC128B.U16 R5, desc[UR36][R6.64+0x2] ;  /* 0x0000022406057981 */ /* 0x000364000c1e1520 */
.L_x_37:
[----:B------:R-:W-:Y:S05]  /*2300*/  BSYNC B1 ;  /* 0x0000000000017941 */ /* 0x000fea0003800000 */
.L_x_36:
[----:B-----5:R-:W-:Y:S01]  /*2310*/  IMAD.U32 R61, R5, 0x10000, RZ ;  /* 0x00010000053d7824 */ /* 0x020fe200078e00ff */
[----:B------:R-:W-:Y:S01]  /*2320*/  ISETP.GT.AND P0, PT, R3, 0x8, P0 ;  /* 0x000000080300780c */ /* 0x000fe20000704270 */
[----:B------:R-:W-:Y:S01]  /*2330*/  IMAD.WIDE.U32 R20, R75, R70, R14 ;  /* 0x000000464b147225 */ /* 0x000fe200078e000e */
[----:B0-----:R-:W-:-:S03]  /*2340*/  PRMT R24, R5, 0x7610, R24 ;  /* 0x0000761005187816 */ /* 0x001fc60000000018 */
[----:B------:R-:W-:Y:S01]  /*2350*/  FMUL R12, R61, R56 ;  /* 0x000000383d0c7220 */ /* 0x000fe20000400000 */
[----:B------:R-:W-:Y:S01]  /*2360*/  IMAD.IADD R67, R67, 0x1, R21 ;  /* 0x0000000143437824 */ /* 0x000fe200078e0215 */
[----:B------:R-:W-:Y:S02]  /*2370*/  IADD3 R62, P3, R62, R20, RZ ;  /* 0x000000143e3e7210 */ /* 0x000fe40007f7e0ff */
[----:B------:R-:W-:-:S03]  /*2380*/  FFMA R12, R25, R23, R12 ;  /* 0x00000017190c7223 */ /* 0x000fc6000000000c */
[----:B------:R-:W-:Y:S02]  /*2390*/  IMAD.X R13, R67, 0x1, R13, P3 ;  /* 0x00000001430d7824 */ /* 0x000fe400018e060d */
[----:B------:R-:W-:Y:S02]  /*23a0*/  F2FP.BF16.F32.PACK_AB R12, RZ, R12 ;  /* 0x0000000cff0c723e */ /* 0x000fe400000010ff */
[----:B------:R-:W-:Y:S02]  /*23b0*/  LEA R14, P3, R62, R72, 0x1 ;  /* 0x000000483e0e7211 */ /* 0x000fe400078608ff */
[----:B------:R-:W-:Y:S02]  /*23c0*/  PRMT R21, R12, 0x7610, R21 ;  /* 0x000076100c157816 */ /* 0x000fe40000000015 */
[----:B------:R-:W-:-:S03]  /*23d0*/  LEA.HI.X R15, R62, R73, R13, 0x1, P3 ;  /* 0x000000493e0f7211 */ /* 0x000fc600018f0c0d */
[----:B------:R0:W-:Y:S04]  /*23e0*/  @P2 STG.E.U16 desc[UR36][R8.64+0x2], R21 ;  /* 0x0000021508002986 */ /* 0x0001e8000c101524 */
[----:B------:R-:W2:Y:S01]  /*23f0*/  @P0 LDG.E.LTC128B.U16 R24, desc[UR36][R14.64] ;  /* 0x000000240e180981 */ /* 0x000ea2000c1e1520 */
[----:B------:R-:W-:Y:S01]  /*2400*/  IADD3 R20, P2, R10, R20, RZ ;  /* 0x000000140a147210 */ /* 0x000fe20007f5e0ff */
[----:B------:R-:W-:Y:S01]  /*2410*/  BSSY B1, `(.L_x_38) ;  /* 0x0000011000017945 */ /* 0x000fe20003800000 */
[C---:B------:R-:W-:Y:S02]  /*2420*/  SHF.L.U64.HI R13, R68.reuse, 0x4, R69 ;  /* 0x00000004440d7819 */ /* 0x040fe40000010245 */
[----:B------:R-:W-:Y:S01]  /*2430*/  ISETP.GT.AND P1, PT, R3, 0x8, P1 ;  /* 0x000000080300780c */ /* 0x000fe20000f24270 */
[----:B0-----:R-:W-:Y:S01]  /*2440*/  IMAD.X R21, R11, 0x1, R67, P2 ;  /* 0x000000010b157824 */ /* 0x001fe200010e0643 */
[----:B------:R-:W-:Y:S01]  /*2450*/  LEA R12, P2, R68, R8, 0x4 ;  /* 0x00000008440c7211 */ /* 0x000fe200078420ff */
[----:B------:R-:W-:-:S04]  /*2460*/  IMAD.WIDE.U32 R20, R57, R64, R20 ;  /* 0x0000004039147225 */ /* 0x000fc800078e0014 */
[----:B------:R-:W-:Y:S01]  /*2470*/  IMAD.X R13, R13, 0x1, R9, P2 ;  /* 0x000000010d0d7824 */ /* 0x000fe200010e0609 */
[----:B------:R-:W-:Y:S01]  /*2480*/  LEA R10, P3, R20, R72, 0x1 ;  /* 0x00000048140a7211 */ /* 0x000fe200078608ff */
[----:B------:R-:W-:-:S05]  /*2490*/  IMAD.IADD R11, R65, 0x1, R21 ;  /* 0x00000001410b7824 */ /* 0x000fca00078e0215 */
[----:B------:R-:W-:Y:S01]  /*24a0*/  LEA.HI.X R11, R20, R73, R11, 0x1, P3 ;  /* 0x00000049140b7211 */ /* 0x000fe200018f0c0b */
[----:B--2---:R-:W-:-:S04]  /*24b0*/  IMAD.U32 R5, R24, 0x10000, RZ ;  /* 0x0001000018057824 */ /* 0x004fc800078e00ff */
[----:B------:R-:W-:-:S04]  /*24c0*/  FMUL R5, R5, R56 ;  /* 0x0000003805057220 */ /* 0x000fc80000400000 */
[----:B------:R-:W-:-:S05]  /*24d0*/  FFMA R5, R26, R23, R5 ;  /* 0x000000171a057223 */ /* 0x000fca0000000005 */
[----:B------:R-:W-:-:S05]  /*24e0*/  F2FP.BF16.F32.PACK_AB R5, RZ, R5 ;  /* 0x00000005ff05723e */ /* 0x000fca00000010ff */
[----:B------:R0:W-:Y:S01]  /*24f0*/  @P0 STG.E.U16 desc[UR36][R12.64], R5 ;  /* 0x000000050c000986 */ /* 0x0001e2000c101524 */
[----:B------:R-:W-:Y:S05]  /*2500*/  @!P1 BRA `(.L_x_39) ;  /* 0x0000000000049947 */ /* 0x000fea0003800000 */
[----:B------:R2:W5:Y:S02]  /*2510*/  LDG.E.LTC128B.U16 R24, desc[UR36][R10.64+0x2] ;  /* 0x000002240a187981 */ /* 0x000564000c1e1520 */
.L_x_39:
[----:B------:R-:W-:Y:S05]  /*2520*/  BSYNC B1 ;  /* 0x0000000000017941 */ /* 0x000fea0003800000 */
.L_x_38:
[----:B0----5:R-:W-:Y:S01]  /*2530*/  IMAD.U32 R5, R24, 0x10000, RZ ;  /* 0x0001000018057824 */ /* 0x021fe200078e00ff */
[----:B------:R-:W-:Y:S01]  /*2540*/  ISETP.GT.AND P0, PT, R4, 0x8, PT ;  /* 0x000000080400780c */ /* 0x000fe20003f04270 */
[----:B------:R-:W-:Y:S02]  /*2550*/  BSSY B1, `(.L_x_40) ;  /* 0x0000008000017945 */ /* 0x000fe40003800000 */
[----:B------:R-:W-:Y:S01]  /*2560*/  FMUL R14, R5, R56 ;  /* 0x00000038050e7220 */ /* 0x000fe20000400000 */
[----:B------:R-:W-:-:S03]  /*2570*/  ISETP.GT.AND P2, PT, R3, RZ, P0 ;  /* 0x000000ff0300720c */ /* 0x000fc60000744270 */
[----:B------:R-:W-:-:S05]  /*2580*/  FFMA R14, R27, R23, R14 ;  /* 0x000000171b0e7223 */ /* 0x000fca000000000e */
[----:B------:R-:W-:-:S05]  /*2590*/  F2FP.BF16.F32.PACK_AB R14, RZ, R14 ;  /* 0x0000000eff0e723e */ /* 0x000fca00000010ff */
[----:B------:R0:W-:Y:S01]  /*25a0*/  @P1 STG.E.U16 desc[UR36][R12.64+0x2], R14 ;  /* 0x0000020e0c001986 */ /* 0x0001e2000c101524 */
[----:B------:R-:W-:Y:S05]  /*25b0*/  @!P2 BRA `(.L_x_41) ;  /* 0x000000000004a947 */ /* 0x000fea0003800000 */
[----:B------:R3:W5:Y:S02]  /*25c0*/  LDG.E.LTC128B.U16 R24, desc[UR36][R6.64+0x10] ;  /* 0x0000102406187981 */ /* 0x000764000c1e1520 */
.L_x_41:
[----:B------:R-:W-:Y:S05]  /*25d0*/  BSYNC B1 ;  /* 0x0000000000017941 */ /* 0x000fea0003800000 */
.L_x_40:
[----:B-----5:R-:W-:Y:S01]  /*25e0*/  IMAD.U32 R5, R24, 0x10000, RZ ;  /* 0x0001000018057824 */ /* 0x020fe200078e00ff */
        /* <DEDUP_REMOVED lines=9> */
.L_x_43:
[----:B------:R-:W-:Y:S05]  /*2680*/  BSYNC B1 ;  /* 0x0000000000017941 */ /* 0x000fea0003800000 */
.L_x_42:
[----:B----45:R-:W-:Y:S01]  /*2690*/  IMAD.U32 R5, R24, 0x10000, RZ ;  /* 0x0001000018057824 */ /* 0x030fe200078e00ff */
[----:B------:R-:W-:Y:S01]  /*26a0*/  ISETP.GT.AND P0, PT, R3, 0x8, P0 ;  /* 0x000000080300780c */ /* 0x000fe20000704270 */
[----:B------:R-:W-:Y:S02]  /*26b0*/  BSSY B1, `(.L_x_44) ;  /* 0x0000007000017945 */ /* 0x000fe40003800000 */
[----:B0-----:R-:W-:-:S04]  /*26c0*/  FMUL R14, R5, R56 ;  /* 0x00000038050e7220 */ /* 0x001fc80000400000 */
[----:B------:R-:W-:-:S05]  /*26d0*/  FFMA R14, R29, R23, R14 ;  /* 0x000000171d0e7223 */ /* 0x000fca000000000e */
[----:B------:R-:W-:-:S05]  /*26e0*/  F2FP.BF16.F32.PACK_AB R14, RZ, R14 ;  /* 0x0000000eff0e723e */ /* 0x000fca00000010ff */
[----:B------:R0:W-:Y:S01]  /*26f0*/  @P3 STG.E.U16 desc[UR36][R8.64+0x12], R14 ;  /* 0x0000120e08003986 */ /* 0x0001e2000c101524 */
[----:B------:R-:W-:Y:S05]  /*2700*/  @!P0 BRA `(.L_x_45) ;  /* 0x0000000000048947 */ /* 0x000fea0003800000 */
[----:B------:R4:W5:Y:S02]  /*2710*/  LDG.E.LTC128B.U16 R24, desc[UR36][R10.64+0x10] ;  /* 0x000010240a187981 */ /* 0x000964000c1e1520 */
.L_x_45:
[----:B------:R-:W-:Y:S05]  /*2720*/  BSYNC B1 ;  /* 0x0000000000017941 */ /* 0x000fea0003800000 */
.L_x_44:
[----:B-----5:R-:W-:Y:S01]  /*2730*/  IMAD.U32 R5, R24, 0x10000, RZ ;  /* 0x0001000018057824 */ /* 0x020fe200078e00ff */
[----:B------:R-:W-:Y:S01]  /*2740*/  ISETP.GT.AND P1, PT, R3, 0x8, P1 ;  /* 0x000000080300780c */ /* 0x000fe20000f24270 */
[----:B------:R-:W-:Y:S02]  /*2750*/  BSSY B1, `(.L_x_46) ;  /* 0x0000007000017945 */ /* 0x000fe40003800000 */
[----:B------:R-:W-:-:S04]  /*2760*/  FMUL R5, R5, R56 ;  /* 0x0000003805057220 */ /* 0x000fc80000400000 */
[----:B------:R-:W-:-:S05]  /*2770*/  FFMA R5, R30, R23, R5 ;  /* 0x000000171e057223 */ /* 0x000fca0000000005 */
[----:B------:R-:W-:-:S05]  /*2780*/  F2FP.BF16.F32.PACK_AB R5, RZ, R5 ;  /* 0x00000005ff05723e */ /* 0x000fca00000010ff */
[----:B------:R0:W-:Y:S01]  /*2790*/  @P0 STG.E.U16 desc[UR36][R12.64+0x10], R5 ;  /* 0x000010050c000986 */ /* 0x0001e2000c101524 */
[----:B------:R-:W-:Y:S05]  /*27a0*/  @!P1 BRA `(.L_x_47) ;  /* 0x0000000000049947 */ /* 0x000fea0003800000 */
[----:B------:R0:W5:Y:S02]  /*27b0*/  LDG.E.LTC128B.U16 R24, desc[UR36][R10.64+0x12] ;  /* 0x000012240a187981 */ /* 0x000164000c1e1520 */
.L_x_47:
[----:B------:R-:W-:Y:S05]  /*27c0*/  BSYNC B1 ;  /* 0x0000000000017941 */ /* 0x000fea0003800000 */
.L_x_46:
        /* <DEDUP_REMOVED lines=10> */
.L_x_49:
[----:B------:R-:W-:Y:S05]  /*2870*/  BSYNC B1 ;  /* 0x0000000000017941 */ /* 0x000fea0003800000 */
.L_x_48:
        /* <DEDUP_REMOVED lines=10> */
.L_x_51:
[----:B------:R-:W-:Y:S05]  /*2920*/  BSYNC B1 ;  /* 0x0000000000017941 */ /* 0x000fea0003800000 */
.L_x_50:
[----:B0----5:R-:W-:Y:S01]  /*2930*/  IMAD.U32 R5, R24, 0x10000, RZ ;  /* 0x0001000018057824 */ /* 0x021fe200078e00ff */
        /* <DEDUP_REMOVED lines=8> */
.L_x_53:
[----:B------:R-:W-:Y:S05]  /*29c0*/  BSYNC B1 ;  /* 0x0000000000017941 */ /* 0x000fea0003800000 */
.L_x_52:
        /* <DEDUP_REMOVED lines=9> */
.L_x_55:
[----:B------:R-:W-:Y:S05]  /*2a60*/  BSYNC B1 ;  /* 0x0000000000017941 */ /* 0x000fea0003800000 */
.L_x_54:
        /* <DEDUP_REMOVED lines=10> */
.L_x_57:
[----:B------:R-:W-:Y:S05]  /*2b10*/  BSYNC B1 ;  /* 0x0000000000017941 */ /* 0x000fea0003800000 */
.L_x_56:
        /* <DEDUP_REMOVED lines=10> */
.L_x_59:
[----:B------:R-:W-:Y:S05]  /*2bc0*/  BSYNC B1 ;  /* 0x0000000000017941 */ /* 0x000fea0003800000 */
.L_x_58:
        /* <DEDUP_REMOVED lines=9> */
.L_x_61:
[----:B------:R-:W-:Y:S05]  /*2c60*/  BSYNC B1 ;  /* 0x0000000000017941 */ /* 0x000fea0003800000 */
.L_x_60:
        /* <DEDUP_REMOVED lines=9> */
.L_x_63:
[----:B------:R-:W-:Y:S05]  /*2d00*/  BSYNC B1 ;  /* 0x0000000000017941 */ /* 0x000fea0003800000 */
.L_x_62:
        /* <DEDUP_REMOVED lines=10> */
.L_x_65:
[----:B------:R-:W-:Y:S05]  /*2db0*/  BSYNC B1 ;  /* 0x0000000000017941 */ /* 0x000fea0003800000 */
.L_x_64:
        /* <DEDUP_REMOVED lines=10> */
.L_x_67:
[----:B------:R-:W-:Y:S05]  /*2e60*/  BSYNC B1 ;  /* 0x0000000000017941 */ /* 0x000fea0003800000 */
.L_x_66:
        /* <DEDUP_REMOVED lines=9> */
.L_x_69:
[----:B------:R-:W-:Y:S05]  /*2f00*/  BSYNC B1 ;  /* 0x0000000000017941 */ /* 0x000fea0003800000 */
.L_x_68:
        /* <DEDUP_REMOVED lines=9> */
.L_x_71:
[----:B------:R-:W-:Y:S05]  /*2fa0*/  BSYNC B1 ;  /* 0x0000000000017941 */ /* 0x000fea0003800000 */
.L_x_70:
        /* <DEDUP_REMOVED lines=10> */
.L_x_73:
[----:B------:R-:W-:Y:S05]  /*3050*/  BSYNC B1 ;  /* 0x0000000000017941 */ /* 0x000fea0003800000 */
.L_x_72:
        /* <DEDUP_REMOVED lines=10> */
.L_x_75:
[----:B------:R-:W-:Y:S05]  /*3100*/  BSYNC B1 ;  /* 0x0000000000017941 */ /* 0x000fea0003800000 */
.L_x_74:
        /* <DEDUP_REMOVED lines=9> */
.L_x_77:
[----:B------:R-:W-:Y:S05]  /*31a0*/  BSYNC B1 ;  /* 0x0000000000017941 */ /* 0x000fea0003800000 */
.L_x_76:
        /* <DEDUP_REMOVED lines=9> */
.L_x_79:
[----:B------:R-:W-:Y:S05]  /*3240*/  BSYNC B1 ;  /* 0x0000000000017941 */ /* 0x000fea0003800000 */
.L_x_78:
        /* <DEDUP_REMOVED lines=10> */
.L_x_81:
[----:B------:R-:W-:Y:S05]  /*32f0*/  BSYNC B1 ;  /* 0x0000000000017941 */ /* 0x000fea0003800000 */
.L_x_80:
        /* <DEDUP_REMOVED lines=10> */
.L_x_83:
[----:B------:R-:W-:Y:S05]  /*33a0*/  BSYNC B1 ;  /* 0x0000000000017941 */ /* 0x000fea0003800000 */
.L_x_82:
        /* <DEDUP_REMOVED lines=9> */
.L_x_85:
[----:B------:R-:W-:Y:S05]  /*3440*/  BSYNC B1 ;  /* 0x0000000000017941 */ /* 0x000fea0003800000 */
.L_x_84:
        /* <DEDUP_REMOVED lines=9> */
.L_x_87:
[----:B------:R-:W-:Y:S05]  /*34e0*/  BSYNC B1 ;  /* 0x0000000000017941 */ /* 0x000fea0003800000 */
.L_x_86:
        /* <DEDUP_REMOVED lines=10> */
.L_x_89:
[----:B------:R-:W-:Y:S05]  /*3590*/  BSYNC B1 ;  /* 0x0000000000017941 */ /* 0x000fea0003800000 */
.L_x_88:
[----:B-----5:R-:W-:Y:S01]  /*35a0*/  IMAD.U32 R5, R24, 0x10000, RZ ;  /* 0x0001000018057824 */ /* 0x020fe200078e00ff */
[----:B------:R-:W-:Y:S01]  /*35b0*/  ISETP.GT.AND P1, PT, R4, 0x39, PT ;  /* 0x000000390400780c */ /* 0x000fe20003f24270 */
[----:B------:R-:W-:Y:S01]  /*35c0*/  @P2 IMAD.MOV.U32 R4, RZ, RZ, R8 ;  /* 0x000000ffff042224 */ /* 0x000fe200078e0008 */
[----:B------:R-:W-:Y:S01]  /*35d0*/  BSSY B1, `(.L_x_90) ;  /* 0x000000a000017945 */ /* 0x000fe20003800000 */
[----:B------:R-:W-:Y:S01]  /*35e0*/  FMUL R5, R5, R56 ;  /* 0x0000003805057220 */ /* 0x000fe20000400000 */
[----:B------:R-:W-:-:S03]  /*35f0*/  ISETP.GT.AND P3, PT, R3, RZ, P1 ;  /* 0x000000ff0300720c */ /* 0x000fc60000f64270 */
[----:B------:R-:W-:-:S05]  /*3600*/  FFMA R5, R52, R23, R5 ;  /* 0x0000001734057223 */ /* 0x000fca0000000005 */
[----:B------:R-:W-:-:S04]  /*3610*/  F2FP.BF16.F32.PACK_AB R5, RZ, R5 ;  /* 0x00000005ff05723e */ /* 0x000fc800000010ff */
[----:B0-----:R-:W-:Y:S01]  /*3620*/  PRMT R14, R5, 0x7610, R14 ;  /* 0x00007610050e7816 */ /* 0x001fe2000000000e */
[----:B------:R-:W-:-:S05]  /*3630*/  @P2 IMAD.MOV.U32 R5, RZ, RZ, R9 ;  /* 0x000000ffff052224 */ /* 0x000fca00078e0009 */
[----:B------:R0:W-:Y:S01]  /*3640*/  @P2 STG.E.U16 desc[UR36][R4.64+0x70], R14 ;  /* 0x0000700e04002986 */ /* 0x0001e2000c101524 */
[----:B------:R-:W-:Y:S05]  /*3650*/  @!P3 BRA `(.L_x_91) ;  /* 0x000000000004b947 */ /* 0x000fea0003800000 */
[----:B------:R0:W5:Y:S02]  /*3660*/  LDG.E.LTC128B.U16 R24, desc[UR36][R6.64+0x72] ;  /* 0x0000722406187981 */ /* 0x000164000c1e1520 */
.L_x_91:
[----:B------:R-:W-:Y:S05]  /*3670*/  BSYNC B1 ;  /* 0x0000000000017941 */ /* 0x000fea0003800000 */
.L_x_90:
        /* <DEDUP_REMOVED lines=9> */
.L_x_93:
[----:B------:R-:W-:Y:S05]  /*3710*/  BSYNC B1 ;  /* 0x0000000000017941 */ /* 0x000fea0003800000 */
.L_x_92:
[----:B-----5:R-:W-:Y:S01]  /*3720*/  IMAD.U32 R5, R24, 0x10000, RZ ;  /* 0x0001000018057824 */ /* 0x020fe200078e00ff */
[----:B------:R-:W-:Y:S01]  /*3730*/  ISETP.GT.AND P1, PT, R3, 0x8, P1 ;  /* 0x000000080300780c */ /* 0x000fe20000f24270 */
[----:B0-----:R-:W-:Y:S01]  /*3740*/  @P0 IMAD.MOV.U32 R4, RZ, RZ, R12 ;  /* 0x000000ffff040224 */ /* 0x001fe200078e000c */
[----:B------:R-:W-:Y:S01]  /*3750*/  BSSY B1, `(.L_x_94) ;  /* 0x0000009000017945 */ /* 0x000fe20003800000 */
[----:B------:R-:W-:-:S04]  /*3760*/  FMUL R5, R5, R56 ;  /* 0x0000003805057220 */ /* 0x000fc80000400000 */
[----:B------:R-:W-:-:S05]  /*3770*/  FFMA R5, R54, R23, R5 ;  /* 0x0000001736057223 */ /* 0x000fca0000000005 */
[----:B------:R-:W-:-:S04]  /*3780*/  F2FP.BF16.F32.PACK_AB R5, RZ, R5 ;  /* 0x00000005ff05723e */ /* 0x000fc800000010ff */
[----:B-1-3--:R-:W-:Y:S01]  /*3790*/  PRMT R6, R5, 0x7610, R6 ;  /* 0x0000761005067816 */ /* 0x00afe20000000006 */
[----:B------:R-:W-:-:S05]  /*37a0*/  @P0 IMAD.MOV.U32 R5, RZ, RZ, R13 ;  /* 0x000000ffff050224 */ /* 0x000fca00078e000d */
[----:B------:R0:W-:Y:S01]  /*37b0*/  @P0 STG.E.U16 desc[UR36][R4.64+0x70], R6 ;  /* 0x0000700604000986 */ /* 0x0001e2000c101524 */
[----:B------:R-:W-:Y:S05]  /*37c0*/  @!P1 BRA `(.L_x_95) ;  /* 0x0000000000049947 */ /* 0x000fea0003800000 */
[----:B------:R1:W5:Y:S02]  /*37d0*/  LDG.E.LTC128B.U16 R24, desc[UR36][R10.64+0x72] ;  /* 0x000072240a187981 */ /* 0x000364000c1e1520 */
.L_x_95:
[----:B------:R-:W-:Y:S05]  /*37e0*/  BSYNC B1 ;  /* 0x0000000000017941 */ /* 0x000fea0003800000 */
.L_x_94:
[----:B------:R-:W-:Y:S05]  /*37f0*/  @!P1 BRA `(.L_x_96) ;  /* 0x0000000800909947 */ /* 0x000fea0003800000 */
[----:B-----5:R-:W-:-:S04]  /*3800*/  IMAD.U32 R3, R24, 0x10000, RZ ;  /* 0x0001000018037824 */ /* 0x020fc800078e00ff */
[----:B0-----:R-:W-:-:S04]  /*3810*/  FMUL R4, R3, R56 ;  /* 0x0000003803047220 */ /* 0x001fc80000400000 */
[----:B------:R-:W-:-:S05]  /*3820*/  FFMA R4, R55, R23, R4 ;  /* 0x0000001737047223 */ /* 0x000fca0000000004 */
[----:B------:R-:W-:-:S05]  /*3830*/  F2FP.BF16.F32.PACK_AB R4, RZ, R4 ;  /* 0x00000004ff04723e */ /* 0x000fca00000010ff */
[----:B------:R3:W-:Y:S01]  /*3840*/  STG.E.U16 desc[UR36][R12.64+0x72], R4 ;  /* 0x000072040c007986 */ /* 0x0007e2000c101524 */
[----:B------:R-:W-:Y:S05]  /*3850*/  BRA `(.L_x_96) ;  /* 0x0000000800787947 */ /* 0x000fea0003800000 */
.L_x_35:
[----:B------:R-:W-:Y:S01]  /*3860*/  ISETP.GT.AND P2, PT, R4, 0x1, PT ;  /* 0x000000010400780c */ /* 0x000fe20003f44270 */
[----:B------:R-:W-:Y:S01]  /*3870*/  ULDC.64 UR4, c[0x0][0x5c0] ;  /* 0x0001700000047ab9 */ /* 0x000fe20000000a00 */
[-C--:B------:R-:W-:Y:S01]  /*3880*/  FMUL R24, R24, R23.reuse ;  /* 0x0000001718187220 */ /* 0x080fe20000400000 */
[-C--:B------:R-:W-:Y:S01]  /*3890*/  FMUL R25, R25, R23.reuse ;  /* 0x0000001719197220 */ /* 0x080fe20000400000 */
[----:B------:R-:W-:Y:S01]  /*38a0*/  ISETP.GT.AND P1, PT, R3, RZ, P2 ;  /* 0x000000ff0300720c */ /* 0x000fe20001724270 */
[-C--:B------:R-:W-:Y:S01]  /*38b0*/  FMUL R26, R26, R23.reuse ;  /* 0x000000171a1a7220 */ /* 0x080fe20000400000 */
[----:B------:R-:W-:Y:S01]  /*38c0*/  LEA R6, P4, R60, UR4, 0x1 ;  /* 0x000000043c067c11 */ /* 0x000fe2000f8808ff */
[-C--:B------:R-:W-:Y:S01]  /*38d0*/  FMUL R27, R27, R23.reuse ;  /* 0x000000171b1b7220 */ /* 0x080fe20000400000 */
[----:B------:R-:W-:Y:S01]  /*38e0*/  F2FP.BF16.F32.PACK_AB R24, RZ, R24 ;  /* 0x00000018ff18723e */ /* 0x000fe200000010ff */
[-C--:B------:R-:W-:Y:S01]  /*38f0*/  FMUL R28, R28, R23.reuse ;  /* 0x000000171c1c7220 */ /* 0x080fe20000400000 */
[----:B------:R-:W-:Y:S01]  /*3900*/  LEA.HI.X R7, R60, UR5, R77, 0x1, P4 ;  /* 0x000000053c077c11 */ /* 0x000fe2000a0f0c4d */
[----:B------:R-:W-:Y:S01]  /*3910*/  FMUL R29, R29, R23 ;  /* 0x000000171d1d7220 */ /* 0x000fe20000400000 */
[----:B------:R-:W-:Y:S01]  /*3920*/  F2FP.BF16.F32.PACK_AB R25, RZ, R25 ;  /* 0x00000019ff19723e */ /* 0x000fe200000010ff */
[-C--:B------:R-:W-:Y:S01]  /*3930*/  FMUL R30, R30, R23.reuse ;  /* 0x000000171e1e7220 */ /* 0x080fe20000400000 */
[----:B------:R-:W-:Y:S01]  /*3940*/  ISETP.GT.AND P2, PT, R3, 0x8, P2 ;  /* 0x000000080300780c */ /* 0x000fe20001744270 */
[----:B------:R-:W-:Y:S01]  /*3950*/  @P3 STG.E.U16 desc[UR36][R6.64], R24 ;  /* 0x0000001806003986 */ /* 0x000fe2000c101524 */
[C---:B------:R-:W-:Y:S01]  /*3960*/  SHF.L.U64.HI R69, R68.reuse, 0x4, R69 ;  /* 0x0000000444457819 */ /* 0x040fe20000010245 */
[-C--:B------:R-:W-:Y:S01]  /*3970*/  FMUL R31, R31, R23.reuse ;  /* 0x000000171f1f7220 */ /* 0x080fe20000400000 */
[----:B------:R-:W-:Y:S01]  /*3980*/  LEA R8, P3, R68, R6, 0x4 ;  /* 0x0000000644087211 */ /* 0x000fe200078620ff */
[----:B------:R-:W-:Y:S01]  /*3990*/  @P1 STG.E.U16 desc[UR36][R6.64+0x2], R25 ;  /* 0x0000021906001986 */ /* 0x000fe2000c101524 */
[----:B------:R-:W-:Y:S01]  /*39a0*/  ISETP.GT.AND P1, PT, R3, 0x8, P0 ;  /* 0x000000080300780c */ /* 0x000fe20000724270 */
[----:B------:R-:W-:Y:S01]  /*39b0*/  FMUL R32, R32, R23 ;  /* 0x0000001720207220 */ /* 0x000fe20000400000 */
[----:B------:R-:W-:Y:S01]  /*39c0*/  F2FP.BF16.F32.PACK_AB R26, RZ, R26 ;  /* 0x0000001aff1a723e */ /* 0x000fe200000010ff */
[----:B------:R-:W-:Y:S01]  /*39d0*/  IMAD.X R9, R69, 0x1, R7, P3 ;  /* 0x0000000145097824 */ /* 0x000fe200018e0607 */
[----:B------:R-:W-:Y:S01]  /*39e0*/  F2FP.BF16.F32.PACK_AB R27, RZ, R27 ;  /* 0x0000001bff1b723e */ /* 0x000fe200000010ff */
[-C--:B------:R-:W-:Y:S01]  /*39f0*/  FMUL R33, R33, R23.reuse ;  /* 0x0000001721217220 */ /* 0x080fe20000400000 */
[----:B------:R-:W-:Y:S01]  /*3a00*/  ISETP.GT.AND P0, PT, R4, 0x8, PT ;  /* 0x000000080400780c */ /* 0x000fe20003f04270 */
[-C--:B------:R-:W-:Y:S01]  /*3a10*/  FMUL R34, R34, R23.reuse ;  /* 0x0000001722227220 */ /* 0x080fe20000400000 */
[----:B------:R-:W-:Y:S01]  /*3a20*/  F2FP.BF16.F32.PACK_AB R28, RZ, R28 ;  /* 0x0000001cff1c723e */ /* 0x000fe200000010ff */
[-C--:B------:R-:W-:Y:S01]  /*3a30*/  FMUL R35, R35, R23.reuse ;  /* 0x0000001723237220 */ /* 0x080fe20000400000 */
[C---:B------:R-:W-:Y:S01]  /*3a40*/  ISETP.GT.AND P4, PT, R3.reuse, RZ, P0 ;  /* 0x000000ff0300720c */ /* 0x040fe20000784270 */
[----:B------:R-:W-:Y:S01]  /*3a50*/  FMUL R36, R36, R23 ;  /* 0x0000001724247220 */ /* 0x000fe20000400000 */
[----:B------:R-:W-:Y:S01]  /*3a60*/  F2FP.BF16.F32.PACK_AB R29, RZ, R29 ;  /* 0x0000001dff1d723e */ /* 0x000fe200000010ff */
[----:B------:R-:W-:Y:S01]  /*3a70*/  @P1 STG.E.U16 desc[UR36][R8.64], R26 ;  /* 0x0000001a08001986 */ /* 0x000fe2000c101524 */
[----:B------:R-:W-:Y:S01]  /*3a80*/  ISETP.GT.AND P1, PT, R3, 0x8, P0 ;  /* 0x000000080300780c */ /* 0x000fe20000724270 */
[-C--:B------:R-:W-:Y:S01]  /*3a90*/  FMUL R37, R37, R23.reuse ;  /* 0x0000001725257220 */ /* 0x080fe20000400000 */
[C---:B------:R-:W-:Y:S01]  /*3aa0*/  ISETP.GT.AND P0, PT, R4.reuse, 0x10, PT ;  /* 0x000000100400780c */ /* 0x040fe20003f04270 */
[----:B------:R-:W-:Y:S01]  /*3ab0*/  @P2 STG.E.U16 desc[UR36][R8.64+0x2], R27 ;  /* 0x0000021b08002986 */ /* 0x000fe2000c101524 */
[----:B------:R-:W-:Y:S01]  /*3ac0*/  ISETP.GT.AND P2, PT, R4, 0x9, PT ;  /* 0x000000090400780c */ /* 0x000fe20003f44270 */
[-C--:B------:R-:W-:Y:S01]  /*3ad0*/  FMUL R38, R38, R23.reuse ;  /* 0x0000001726267220 */ /* 0x080fe20000400000 */
[----:B------:R-:W-:Y:S01]  /*3ae0*/  F2FP.BF16.F32.PACK_AB R30, RZ, R30 ;  /* 0x0000001eff1e723e */ /* 0x000fe200000010ff */
[-C--:B------:R-:W-:Y:S01]  /*3af0*/  FMUL R39, R39, R23.reuse ;  /* 0x0000001727277220 */ /* 0x080fe20000400000 */
[C---:B------:R-:W-:Y:S01]  /*3b00*/  ISETP.GT.AND P3, PT, R3.reuse, RZ, P2 ;  /* 0x000000ff0300720c */ /* 0x040fe20001764270 */
[----:B------:R-:W-:Y:S01]  /*3b10*/  @P4 STG.E.U16 desc[UR36][R6.64+0x10], R28 ;  /* 0x0000101c06004986 */ /* 0x000fe2000c101524 */
[----:B------:R-:W-:Y:S01]  /*3b20*/  ISETP.GT.AND P2, PT, R3, 0x8, P2 ;  /* 0x000000080300780c */ /* 0x000fe20001744270 */
[----:B------:R-:W-:Y:S01]  /*3b30*/  FMUL R40, R40, R23 ;  /* 0x0000001728287220 */ /* 0x000fe20000400000 */
[----:B------:R-:W-:Y:S01]  /*3b40*/  F2FP.BF16.F32.PACK_AB R31, RZ, R31 ;  /* 0x0000001fff1f723e */ /* 0x000fe200000010ff */
[-C--:B------:R-:W-:Y:S01]  /*3b50*/  FMUL R41, R41, R23.reuse ;  /* 0x0000001729297220 */ /* 0x080fe20000400000 */
[----:B------:R-:W-:Y:S01]  /*3b60*/  ISETP.GT.AND P4, PT, R3, RZ, P0 ;  /* 0x000000ff0300720c */ /* 0x000fe20000784270 */
[-C--:B------:R-:W-:Y:S01]  /*3b70*/  FMUL R42, R42, R23.reuse ;  /* 0x000000172a2a7220 */ /* 0x080fe20000400000 */
[----:B------:R-:W-:Y:S01]  /*3b80*/  F2FP.BF16.F32.PACK_AB R32, RZ, R32 ;  /* 0x00000020ff20723e */ /* 0x000fe200000010ff */
[----:B------:R-:W-:Y:S01]  /*3b90*/  FMUL R43, R43, R23 ;  /* 0x000000172b2b7220 */ /* 0x000fe20000400000 */
[----:B------:R-:W-:Y:S01]  /*3ba0*/  F2FP.BF16.F32.PACK_AB R33, RZ, R33 ;  /* 0x00000021ff21723e */ /* 0x000fe200000010ff */
[-C--:B------:R-:W-:Y:S01]  /*3bb0*/  FMUL R44, R44, R23.reuse ;  /* 0x000000172c2c7220 */ /* 0x080fe20000400000 */
[----:B------:R-:W-:Y:S01]  /*3bc0*/  F2FP.BF16.F32.PACK_AB R34, RZ, R34 ;  /* 0x00000022ff22723e */ /* 0x000fe200000010ff */
[----:B------:R-:W-:Y:S01]  /*3bd0*/  @P3 STG.E.U16 desc[UR36][R6.64+0x12], R29 ;  /* 0x0000121d06003986 */ /* 0x000fe2000c101524 */
[----:B------:R-:W-:Y:S01]  /*3be0*/  ISETP.GT.AND P3, PT, R4, 0x11, PT ;  /* 0x000000110400780c */ /* 0x000fe20003f64270 */
[----:B------:R-:W-:Y:S01]  /*3bf0*/  FMUL R45, R45, R23 ;  /* 0x000000172d2d7220 */ /* 0x000fe20000400000 */
[----:B------:R-:W-:Y:S01]  /*3c00*/  F2FP.BF16.F32.PACK_AB R35, RZ, R35 ;  /* 0x00000023ff23723e */ /* 0x000fe200000010ff */
[----:B------:R-:W-:Y:S01]  /*3c10*/  @P1 STG.E.U16 desc[UR36][R8.64+0x10], R30 ;  /* 0x0000101e08001986 */ /* 0x000fe2000c101524 */
[C---:B------:R-:W-:Y:S01]  /*3c20*/  ISETP.GT.AND P1, PT, R3.reuse, 0x8, P0 ;  /* 0x000000080300780c */ /* 0x040fe20000724270 */
[-C--:B------:R-:W-:Y:S01]  /*3c30*/  FMUL R46, R46, R23.reuse ;  /* 0x000000172e2e7220 */ /* 0x080fe20000400000 */
[----:B------:R-:W-:Y:S01]  /*3c40*/  ISETP.GT.AND P0, PT, R4, 0x18, PT ;  /* 0x000000180400780c */ /* 0x000fe20003f04270 */
[----:B------:R-:W-:Y:S01]  /*3c50*/  @P2 STG.E.U16 desc[UR36][R8.64+0x12], R31 ;  /* 0x0000121f08002986 */ /* 0x000fe2000c101524 */
[----:B------:R-:W-:Y:S01]  /*3c60*/  ISETP.GT.AND P2, PT, R3, RZ, P3 ;  /* 0x000000ff0300720c */ /* 0x000fe20001f44270 */
[-C--:B------:R-:W-:Y:S01]  /*3c70*/  FMUL R47, R47, R23.reuse ;  /* 0x000000172f2f7220 */ /* 0x080fe20000400000 */
[C---:B------:R-:W-:Y:S01]  /*3c80*/  ISETP.GT.AND P3, PT, R3.reuse, 0x8, P3 ;  /* 0x000000080300780c */ /* 0x040fe20001f64270 */
[----:B------:R-:W-:Y:S01]  /*3c90*/  @P4 STG.E.U16 desc[UR36][R6.64+0x20], R32 ;  /* 0x0000202006004986 */ /* 0x000fe2000c101524 */
[----:B------:R-:W-:Y:S01]  /*3ca0*/  ISETP.GT.AND P4, PT, R3, RZ, P0 ;  /* 0x000000ff0300720c */ /* 0x000fe20000784270 */
[-C--:B------:R-:W-:Y:S01]  /*3cb0*/  FMUL R48, R48, R23.reuse ;  /* 0x0000001730307220 */ /* 0x080fe20000400000 */
[----:B------:R-:W-:Y:S01]  /*3cc0*/  F2FP.BF16.F32.PACK_AB R36, RZ, R36 ;  /* 0x00000024ff24723e */ /* 0x000fe200000010ff */
[----:B------:R-:W-:Y:S01]  /*3cd0*/  FMUL R49, R49, R23 ;  /* 0x0000001731317220 */ /* 0x000fe20000400000 */
[----:B------:R-:W-:Y:S01]  /*3ce0*/  F2FP.BF16.F32.PACK_AB R37, RZ, R37 ;  /* 0x00000025ff25723e */ /* 0x000fe200000010ff */
[-C--:B------:R-:W-:Y:S01]  /*3cf0*/  FMUL R50, R50, R23.reuse ;  /* 0x0000001732327220 */ /* 0x080fe20000400000 */
[----:B------:R-:W-:Y:S01]  /*3d00*/  F2FP.BF16.F32.PACK_AB R38, RZ, R38 ;  /* 0x00000026ff26723e */ /* 0x000fe200000010ff */
[----:B------:R-:W-:Y:S01]  /*3d10*/  FMUL R51, R51, R23 ;  /* 0x0000001733337220 */ /* 0x000fe20000400000 */
[----:B------:R-:W-:Y:S01]  /*3d20*/  F2FP.BF16.F32.PACK_AB R39, RZ, R39 ;  /* 0x00000027ff27723e */ /* 0x000fe200000010ff */
[----:B------:R-:W-:Y:S01]  /*3d30*/  @P2 STG.E.U16 desc[UR36][R6.64+0x22], R33 ;  /* 0x0000222106002986 */ /* 0x000fe2000c101524 */
[----:B------:R-:W-:Y:S01]  /*3d40*/  F2FP.BF16.F32.PACK_AB R40, RZ, R40 ;  /* 0x00000028ff28723e */ /* 0x000fe200000010ff */
        /* <DEDUP_REMOVED lines=10> */
[----:B------:R-:W-:Y:S01]  /*3df0*/  @P4 STG.E.U16 desc[UR36][R6.64+0x30], R36 ;  /* 0x0000302406004986 */ /* 0x000fe2000c101524 */
[----:B------:R-:W-:Y:S01]  /*3e00*/  ISETP.GT.AND P2, PT, R3, RZ, P3 ;  /* 0x000000ff0300720c */ /* 0x000fe20001f44270 */
[----:B------:R-:W-:Y:S01]  /*3e10*/  FMUL R55, R55, R23 ;  /* 0x0000001737377220 */ /* 0x000fe20000400000 */
[----:B------:R-:W-:-:S02]  /*3e20*/  ISETP.GT.AND P4, PT, R3, 0x8, P3 ;  /* 0x000000080300780c */ /* 0x000fc40001f84270 */
[C---:B------:R-:W-:Y:S02]  /*3e30*/  ISETP.GT.AND P3, PT, R3.reuse, RZ, P0 ;  /* 0x000000ff0300720c */ /* 0x040fe40000764270 */
[----:B------:R-:W-:Y:S02]  /*3e40*/  ISETP.GT.AND P0, PT, R3, 0x8, P0 ;  /* 0x000000080300780c */ /* 0x000fe40000704270 */
[----:B------:R-:W-:Y:S02]  /*3e50*/  F2FP.BF16.F32.PACK_AB R43, RZ, R43 ;  /* 0x0000002bff2b723e */ /* 0x000fe400000010ff */
[----:B------:R-:W-:Y:S02]  /*3e60*/  F2FP.BF16.F32.PACK_AB R44, RZ, R44 ;  /* 0x0000002cff2c723e */ /* 0x000fe400000010ff */
[----:B------:R-:W-:Y:S01]  /*3e70*/  F2FP.BF16.F32.PACK_AB R45, RZ, R45 ;  /* 0x0000002dff2d723e */ /* 0x000fe200000010ff */
[----:B------:R-:W-:Y:S01]  /*3e80*/  @P2 STG.E.U16 desc[UR36][R6.64+0x32], R37 ;  /* 0x0000322506002986 */ /* 0x000fe2000c101524 */
[----:B------:R-:W-:-:S02]  /*3e90*/  F2FP.BF16.F32.PACK_AB R46, RZ, R46 ;  /* 0x0000002eff2e723e */ /* 0x000fc400000010ff */
[----:B------:R-:W-:Y:S01]  /*3ea0*/  F2FP.BF16.F32.PACK_AB R47, RZ, R47 ;  /* 0x0000002fff2f723e */ /* 0x000fe200000010ff */
[----:B------:R-:W-:Y:S01]  /*3eb0*/  @P1 STG.E.U16 desc[UR36][R8.64+0x30], R38 ;  /* 0x0000302608001986 */ /* 0x000fe2000c101524 */
[C---:B------:R-:W-:Y:S02]  /*3ec0*/  ISETP.GT.AND P1, PT, R4.reuse, 0x28, PT ;  /* 0x000000280400780c */ /* 0x040fe40003f24270 */
[----:B------:R-:W-:Y:S01]  /*3ed0*/  F2FP.BF16.F32.PACK_AB R48, RZ, R48 ;  /* 0x00000030ff30723e */ /* 0x000fe200000010ff */
[----:B------:R-:W-:Y:S01]  /*3ee0*/  @P4 STG.E.U16 desc[UR36][R8.64+0x32], R39 ;  /* 0x0000322708004986 */ /* 0x000fe2000c101524 */
[----:B------:R-:W-:Y:S02]  /*3ef0*/  ISETP.GT.AND P4, PT, R4, 0x21, PT ;  /* 0x000000210400780c */ /* 0x000fe40003f84270 */
[----:B------:R-:W-:Y:S01]  /*3f00*/  F2FP.BF16.F32.PACK_AB R49, RZ, R49 ;  /* 0x00000031ff31723e */ /* 0x000fe200000010ff */
[----:B------:R-:W-:Y:S01]  /*3f10*/  @P3 STG.E.U16 desc[UR36][R6.64+0x40], R40 ;  /* 0x0000402806003986 */ /* 0x000fe2000c101524 */
[----:B------:R-:W-:-:S02]  /*3f20*/  ISETP.GT.AND P2, PT, R3, RZ, P4 ;  /* 0x000000ff0300720c */ /* 0x000fc40002744270 */
[C---:B------:R-:W-:Y:S02]  /*3f30*/  ISETP.GT.AND P4, PT, R3.reuse, 0x8, P4 ;  /* 0x000000080300780c */ /* 0x040fe40002784270 */
        /* <DEDUP_REMOVED lines=12> */
[C---:B------:R-:W-:Y:S02]  /*4000*/  ISETP.GT.AND P2, PT, R3.reuse, RZ, P0 ;  /* 0x000000ff0300720c */ /* 0x040fe40000744270 */
[----:B------:R-:W-:Y:S01]  /*4010*/  ISETP.GT.AND P0, PT, R3, 0x8, P0 ;  /* 0x000000080300780c */ /* 0x000fe20000704270 */
[----:B------:R-:W-:Y:S01]  /*4020*/  @P3 STG.E.U16 desc[UR36][R6.64+0x50], R44 ;  /* 0x0000502c06003986 */ /* 0x000fe2000c101524 */
[----:B------:R-:W-:-:S04]  /*4030*/  ISETP.GT.AND P3, PT, R4, 0x30, PT ;  /* 0x000000300400780c */ /* 0x000fc80003f64270 */
[C---:B------:R-:W-:Y:S02]  /*4040*/  ISETP.GT.AND P4, PT, R3.reuse, RZ, P3 ;  /* 0x000000ff0300720c */ /* 0x040fe40001f84270 */
[----:B------:R-:W-:-:S03]  /*4050*/  ISETP.GT.AND P3, PT, R3, 0x8, P3 ;  /* 0x000000080300780c */ /* 0x000fc60001f64270 */
[----:B------:R-:W-:Y:S01]  /*4060*/  @P2 STG.E.U16 desc[UR36][R6.64+0x52], R45 ;  /* 0x0000522d06002986 */ /* 0x000fe2000c101524 */
[----:B------:R-:W-:-:S03]  /*4070*/  ISETP.GT.AND P2, PT, R4, 0x39, PT ;  /* 0x000000390400780c */ /* 0x000fc60003f44270 */
[----:B------:R-:W-:Y:S01]  /*4080*/  @P1 STG.E.U16 desc[UR36][R8.64+0x50], R46 ;  /* 0x0000502e08001986 */ /* 0x000fe2000c101524 */
[----:B------:R-:W-:-:S03]  /*4090*/  ISETP.GT.AND P1, PT, R4, 0x38, PT ;  /* 0x000000380400780c */ /* 0x000fc60003f24270 */
[----:B------:R-:W-:Y:S01]  /*40a0*/  @P0 STG.E.U16 desc[UR36][R8.64+0x52], R47 ;  /* 0x0000522f08000986 */ /* 0x000fe2000c101524 */
[----:B------:R-:W-:-:S03]  /*40b0*/  ISETP.GT.AND P0, PT, R4, 0x31, PT ;  /* 0x000000310400780c */ /* 0x000fc60003f04270 */
[----:B------:R-:W-:Y:S01]  /*40c0*/  @P4 STG.E.U16 desc[UR36][R6.64+0x60], R48 ;  /* 0x0000603006004986 */ /* 0x000fe2000c101524 */
[C---:B------:R-:W-:Y:S02]  /*40d0*/  ISETP.GT.AND P4, PT, R3.reuse, RZ, P0 ;  /* 0x000000ff0300720c */ /* 0x040fe40000784270 */
[----:B------:R-:W-:-:S11]  /*40e0*/  ISETP.GT.AND P0, PT, R3, 0x8, P0 ;  /* 0x000000080300780c */ /* 0x000fd60000704270 */
[----:B------:R-:W-:Y:S02]  /*40f0*/  @P4 IMAD.MOV.U32 R4, RZ, RZ, R6 ;  /* 0x000000ffff044224 */ /* 0x000fe400078e0006 */
[----:B------:R-:W-:-:S05]  /*4100*/  @P4 IMAD.MOV.U32 R5, RZ, RZ, R7 ;  /* 0x000000ffff054224 */ /* 0x000fca00078e0007 */
[----:B------:R0:W-:Y:S01]  /*4110*/  @P4 STG.E.U16 desc[UR36][R4.64+0x62], R49 ;  /* 0x0000623104004986 */ /* 0x0001e2000c101524 */
[C---:B------:R-:W-:Y:S02]  /*4120*/  ISETP.GT.AND P4, PT, R3.reuse, RZ, P2 ;  /* 0x000000ff0300720c */ /* 0x040fe40001784270 */
[----:B------:R-:W-:Y:S01]  /*4130*/  ISETP.GT.AND P2, PT, R3, 0x8, P2 ;  /* 0x000000080300780c */ /* 0x000fe20001744270 */
[----:B0-----:R-:W-:Y:S02]  /*4140*/  @P3 IMAD.MOV.U32 R4, RZ, RZ, R8 ;  /* 0x000000ffff043224 */ /* 0x001fe400078e0008 */
[----:B------:R-:W-:-:S05]  /*4150*/  @P3 IMAD.MOV.U32 R5, RZ, RZ, R9 ;  /* 0x000000ffff053224 */ /* 0x000fca00078e0009 */
[----:B------:R0:W-:Y:S01]  /*4160*/  @P3 STG.E.U16 desc[UR36][R4.64+0x60], R50 ;  /* 0x0000603204003986 */ /* 0x0001e2000c101524 */
[C---:B------:R-:W-:Y:S02]  /*4170*/  ISETP.GT.AND P3, PT, R3.reuse, RZ, P1 ;  /* 0x000000ff0300720c */ /* 0x040fe40000f64270 */
[----:B------:R-:W-:Y:S01]  /*4180*/  ISETP.GT.AND P1, PT, R3, 0x8, P1 ;  /* 0x000000080300780c */ /* 0x000fe20000f24270 */
[----:B0-----:R-:W-:Y:S02]  /*4190*/  @P0 IMAD.MOV.U32 R4, RZ, RZ, R8 ;  /* 0x000000ffff040224 */ /* 0x001fe400078e0008 */
[----:B------:R-:W-:-:S05]  /*41a0*/  @P0 IMAD.MOV.U32 R5, RZ, RZ, R9 ;  /* 0x000000ffff050224 */ /* 0x000fca00078e0009 */
[----:B------:R0:W-:Y:S03]  /*41b0*/  @P0 STG.E.U16 desc[UR36][R4.64+0x62], R51 ;  /* 0x0000623304000986 */ /* 0x0001e6000c101524 */
[----:B0-----:R-:W-:Y:S02]  /*41c0*/  @P3 IMAD.MOV.U32 R4, RZ, RZ, R6 ;  /* 0x000000ffff043224 */ /* 0x001fe400078e0006 */
[----:B------:R-:W-:-:S05]  /*41d0*/  @P3 IMAD.MOV.U32 R5, RZ, RZ, R7 ;  /* 0x000000ffff053224 */ /* 0x000fca00078e0007 */
[----:B------:R0:W-:Y:S04]  /*41e0*/  @P3 STG.E.U16 desc[UR36][R4.64+0x70], R52 ;  /* 0x0000703404003986 */ /* 0x0001e8000c101524 */
[----:B------:R1:W-:Y:S01]  /*41f0*/  @P4 STG.E.U16 desc[UR36][R6.64+0x72], R53 ;  /* 0x0000723506004986 */ /* 0x0003e2000c101524 */
[----:B0-----:R-:W-:Y:S02]  /*4200*/  @P1 IMAD.MOV.U32 R4, RZ, RZ, R8 ;  /* 0x000000ffff041224 */ /* 0x001fe400078e0008 */
[----:B------:R-:W-:-:S05]  /*4210*/  @P1 IMAD.MOV.U32 R5, RZ, RZ, R9 ;  /* 0x000000ffff051224 */ /* 0x000fca00078e0009 */
[----:B------:R1:W-:Y:S04]  /*4220*/  @P1 STG.E.U16 desc[UR36][R4.64+0x70], R54 ;  /* 0x0000703604001986 */ /* 0x0003e8000c101524 */
[----:B------:R1:W-:Y:S02]  /*4230*/  @P2 STG.E.U16 desc[UR36][R8.64+0x72], R55 ;  /* 0x0000723708002986 */ /* 0x0003e4000c101524 */
.L_x_96:
[----:B------:R-:W-:Y:S05]  /*4240*/  BSYNC B0 ;  /* 0x0000000000007941 */ /* 0x000fea0003800000 */
.L_x_34:
[----:B------:R-:W-:Y:S01]  /*4250*/  ULDC UR4, c[0x0][0xc] ;  /* 0x0000030000047ab9 */ /* 0x000fe20000000800 */
[----:B------:R-:W-:Y:S01]  /*4260*/  ULDC UR5, c[0x0][0x10] ;  /* 0x0000040000057ab9 */ /* 0x000fe20000000800 */
[----:B------:R-:W0:Y:S01]  /*4270*/  LDC R3, c[0x0][0x14] ;  /* 0x00000500ff037b82 */ /* 0x000e220000000800 */
[----:B------:R-:W-:Y:S01]  /*4280*/  UIMAD.WIDE.U32 UR4, UR4, UR5, URZ ;  /* 0x00000005040472a5 */ /* 0x000fe2000f8e003f */
[----:B------:R-:W-:Y:S02]  /*4290*/  IMAD.MOV.U32 R61, RZ, RZ, -0x1 ;  /* 0xffffffffff3d7424 */ /* 0x000fe400078e00ff */
[----:B------:R-:W-:-:S03]  /*42a0*/  IMAD.MOV.U32 R57, RZ, RZ, -0x1 ;  /* 0xffffffffff397424 */ /* 0x000fc600078e00ff */
[----:B0-----:R-:W-:-:S04]  /*42b0*/  IMAD.WIDE.U32 R16, R3, UR4, R16 ;  /* 0x0000000403107c25 */ /* 0x001fc8000f8e0010 */
[----:B------:R-:W-:Y:S01]  /*42c0*/  IMAD R3, R3, UR5, RZ ;  /* 0x0000000503037c24 */ /* 0x000fe2000f8e02ff */
[----:B------:R-:W-:Y:S02]  /*42d0*/  ULDC.64 UR4, c[0x0][0x650] ;  /* 0x0001940000047ab9 */ /* 0x000fe40000000a00 */
[----:B------:R-:W-:Y:S01]  /*42e0*/  ISETP.GE.U32.AND P0, PT, R16, UR4, PT ;  /* 0x0000000410007c0c */ /* 0x000fe2000bf06070 */
[--C-:B------:R-:W-:Y:S01]  /*42f0*/  IMAD.IADD R17, R17, 0x1, R3.reuse ;  /* 0x0000000111117824 */ /* 0x100fe200078e0203 */
[----:B------:R-:W-:-:S04]  /*4300*/  PRMT R3, RZ, 0x7610, R3 ;  /* 0x00007610ff037816 */ /* 0x000fc80000000003 */
[----:B------:R-:W-:-:S13]  /*4310*/  ISETP.GE.U32.AND.EX P0, PT, R17, UR5, PT, P0 ;  /* 0x0000000511007c0c */ /* 0x000fda000bf06100 */
[----:B------:R-:W-:Y:S05]  /*4320*/  @P0 BRA `(.L_x_97) ;  /* 0x0000000400640947 */ /* 0x000fea0003800000 */
[----:B---3--:R-:W0:Y:S01]  /*4330*/  S2R R12, SR_CTAID.X ;  /* 0x00000000000c7919 */ /* 0x008e220000002500 */
[----:B-12-4-:R-:W1:Y:S01]  /*4340*/  LDC.64 R10, c[0x0][0x628] ;  /* 0x00018a00ff0a7b82 */ /* 0x016e620000000a00 */
[----:B------:R-:W-:Y:S01]  /*4350*/  ULDC UR4, c[0x0][0x150] ;  /* 0x0000540000047ab9 */ /* 0x000fe20000000800 */
[----:B------:R-:W-:Y:S01]  /*4360*/  IMAD.MOV.U32 R8, RZ, RZ, R16 ;  /* 0x000000ffff087224 */ /* 0x000fe200078e0010 */
[----:B-----5:R-:W2:Y:S01]  /*4370*/  S2R R24, SR_CTAID.Y ;  /* 0x0000000000187919 */ /* 0x020ea20000002600 */
[----:B------:R-:W-:-:S04]  /*4380*/  IMAD.MOV.U32 R9, RZ, RZ, R17 ;  /* 0x000000ffff097224 */ /* 0x000fc800078e0011 */
[----:B------:R-:W3:Y:S08]  /*4390*/  LDC R21, c[0x0][0x144] ;  /* 0x00005100ff157b82 */ /* 0x000ef00000000800 */
[----:B------:R-:W4:Y:S08]  /*43a0*/  LDC R0, c[0x0][0x630] ;  /* 0x00018c00ff007b82 */ /* 0x000f300000000800 */
[----:B------:R-:W2:Y:S01]  /*43b0*/  LDC.64 R14, c[0x0][0x620] ;  /* 0x00018800ff0e7b82 */ /* 0x000ea20000000a00 */
[----:B-1----:R-:W-:-:S04]  /*43c0*/  ISETP.NE.U32.AND P0, PT, R10, RZ, PT ;  /* 0x000000ff0a00720c */ /* 0x002fc80003f05070 */
[----:B------:R-:W-:Y:S02]  /*43d0*/  ISETP.NE.AND.EX P0, PT, R11, RZ, PT, P0 ;  /* 0x000000ff0b00720c */ /* 0x000fe40003f05300 */
[----:B0-----:R-:W-:-:S05]  /*43e0*/  I2FP.F32.U32 R3, R12 ;  /* 0x0000000c00037245 */ /* 0x001fca0000201000 */
[----:B------:R-:W-:-:S04]  /*43f0*/  FMUL R3, R3, UR4 ;  /* 0x0000000403037c20 */ /* 0x000fc80008400000 */
[----:B------:R0:W1:Y:S02]  /*4400*/  F2I.U32.TRUNC.NTZ R20, R3 ;  /* 0x0000000300147305 */ /* 0x000064000020f000 */
[----:B---34-:R-:W-:Y:S05]  /*4410*/  @!P0 BRA `(.L_x_98) ;  /* 0x0000000000288947 */ /* 0x018fea0003800000 */
[----:B0-----:R-:W0:Y:S02]  /*4420*/  LDC R3, c[0x0][0x634] ;  /* 0x00018d00ff037b82 */ /* 0x001e240000000800 */
        /* <DEDUP_REMOVED lines=9> */
.L_x_98:
[----:B------:R-:W3:Y:S01]  /*44c0*/  LDC.64 R28, c[0x0][0x640] ;  /* 0x00019000ff1c7b82 */ /* 0x000ee20000000a00 */
[-CC-:B------:R-:W-:Y:S01]  /*44d0*/  SHF.R.U64 R57, R8, R0.reuse, R9.reuse ;  /* 0x0000000008397219 */ /* 0x180fe20000001209 */
[----:B-1----:R-:W-:Y:S01]  /*44e0*/  IMAD.MOV R20, RZ, RZ, -R20 ;  /* 0x000000ffff147224 */ /* 0x002fe200078e0a14 */
[----:B------:R-:W-:Y:S01]  /*44f0*/  SHF.R.U32.HI R0, RZ, R0, R9 ;  /* 0x00000000ff007219 */ /* 0x000fe20000011609 */
[----:B------:R-:W-:Y:S01]  /*4500*/  ULDC UR4, c[0x0][0x154] ;  /* 0x0000550000047ab9 */ /* 0x000fe20000000800 */
[----:B0-----:R-:W-:Y:S01]  /*4510*/  IADD3 R3, P0, RZ, -R57, RZ ;  /* 0x80000039ff037210 */ /* 0x001fe20007f1e0ff */
[----:B------:R-:W-:Y:S02]  /*4520*/  IMAD R21, R21, R20, R12 ;  /* 0x0000001415157224 */ /* 0x000fe400078e020c */
[----:B------:R-:W0:Y:S01]  /*4530*/  LDC R6, c[0x0][0x618] ;  /* 0x00018600ff067b82 */ /* 0x000e220000000800 */
[----:B------:R-:W-:Y:S02]  /*4540*/  IMAD.MOV.U32 R7, RZ, RZ, 0x1 ;  /* 0x00000001ff077424 */ /* 0x000fe400078e00ff */
[----:B------:R-:W-:-:S04]  /*4550*/  IMAD.X R5, RZ, RZ, ~R0, P0 ;  /* 0x000000ffff057224 */ /* 0x000fc800000e0e00 */
[-C--:B--2---:R-:W-:Y:S01]  /*4560*/  IMAD R0, R5, R14.reuse, RZ ;  /* 0x0000000e05007224 */ /* 0x084fe200078e02ff */
[----:B------:R-:W1:Y:S01]  /*4570*/  LDC R8, c[0x0][0x608] ;  /* 0x00018200ff087b82 */ /* 0x000e620000000800 */
[----:B------:R-:W-:-:S04]  /*4580*/  IMAD.WIDE.U32 R4, R3, R14, R16 ;  /* 0x0000000e03047225 */ /* 0x000fc800078e0010 */
[----:B------:R-:W-:Y:S01]  /*4590*/  IMAD R3, R3, R15, R0 ;  /* 0x0000000f03037224 */ /* 0x000fe200078e0200 */
[----:B------:R-:W-:Y:S02]  /*45a0*/  I2FP.F32.U32 R0, R24 ;  /* 0x0000001800007245 */ /* 0x000fe40000201000 */
[----:B------:R-:W2:Y:S01]  /*45b0*/  LDC R26, c[0x0][0x658] ;  /* 0x00019600ff1a7b82 */ /* 0x000ea20000000800 */
[----:B------:R-:W-:Y:S01]  /*45c0*/  IMAD.IADD R3, R5, 0x1, R3 ;  /* 0x0000000105037824 */ /* 0x000fe200078e0203 */
[----:B---3--:R-:W-:Y:S01]  /*45d0*/  ISETP.NE.U32.AND P0, PT, R28, RZ, PT ;  /* 0x000000ff1c00720c */ /* 0x008fe20003f05070 */
[----:B------:R-:W-:Y:S01]  /*45e0*/  FMUL R0, R0, UR4 ;  /* 0x0000000400007c20 */ /* 0x000fe20008400000 */
[----:B------:R-:W-:Y:S02]  /*45f0*/  IMAD.MOV.U32 R5, RZ, RZ, -0x1 ;  /* 0xffffffffff057424 */ /* 0x000fe400078e00ff */
[----:B------:R-:W-:Y:S01]  /*4600*/  ISETP.NE.AND.EX P0, PT, R29, RZ, PT, P0 ;  /* 0x000000ff1d00720c */ /* 0x000fe20003f05300 */
[----:B------:R3:W4:Y:S01]  /*4610*/  F2I.U32.TRUNC.NTZ R13, R0 ;  /* 0x00000000000d7305 */ /* 0x000722000020f000 */
[----:B------:R-:W3:Y:S01]  /*4620*/  LDC R15, c[0x0][0x148] ;  /* 0x00005200ff0f7b82 */ /* 0x000ee20000000800 */
[----:B0-----:R-:W-:-:S02]  /*4630*/  SHF.R.U64 R12, R4, R6, R3 ;  /* 0x00000006040c7219 */ /* 0x001fc40000001203 */
[----:B------:R-:W-:-:S05]  /*4640*/  SHF.R.U32.HI R3, RZ, R6, R3 ;  /* 0x00000006ff037219 */ /* 0x000fca0000011603 */
[----:B------:R-:W0:Y:S01]  /*4650*/  LDC R20, c[0x0][0x600] ;  /* 0x00018000ff147b82 */ /* 0x000e220000000800 */
[-CC-:B-1----:R-:W-:Y:S02]  /*4660*/  SHF.R.U64 R10, R12, R8.reuse, R3.reuse ;  /* 0x000000080c0a7219 */ /* 0x182fe40000001203 */
[----:B------:R-:W-:-:S05]  /*4670*/  SHF.R.U32.HI R3, RZ, R8, R3 ;  /* 0x00000008ff037219 */ /* 0x000fca0000011603 */
[----:B------:R-:W1:Y:S01]  /*4680*/  LDC R27, c[0x0][0x648] ;  /* 0x00019200ff1b7b82 */ /* 0x000e620000000800 */
[-C--:B--2---:R-:W-:Y:S02]  /*4690*/  SHF.L.U32 R4, R5, R26.reuse, RZ ;  /* 0x0000001a05047219 */ /* 0x084fe400000006ff */
[-CC-:B------:R-:W-:Y:S02]  /*46a0*/  SHF.R.U64 R14, R10, R26.reuse, R3.reuse ;  /* 0x0000001a0a0e7219 */ /* 0x180fe40000001203 */
[----:B------:R-:W-:Y:S02]  /*46b0*/  SHF.R.U32.HI R5, RZ, R26, R3 ;  /* 0x0000001aff057219 */ /* 0x000fe40000011603 */
[----:B------:R-:W-:Y:S01]  /*46c0*/  LOP3.LUT R25, RZ, R4, RZ, 0x33, !PT ;  /* 0x00000004ff197212 */ /* 0x000fe200078e33ff */
[----:B------:R-:W2:Y:S01]  /*46d0*/  LDC R30, c[0x0][0x638] ;  /* 0x00018e00ff1e7b82 */ /* 0x000ea20000000800 */
[----:B------:R-:W-:Y:S01]  /*46e0*/  SHF.L.U32 R26, R7, R26, RZ ;  /* 0x0000001a071a7219 */ /* 0x000fe200000006ff */
[----:B------:R-:W-:-:S06]  /*46f0*/  IMAD.MOV.U32 R4, RZ, RZ, R14 ;  /* 0x000000ffff047224 */ /* 0x000fcc00078e000e */
[----:B------:R-:W0:Y:S01]  /*4700*/  LDC R31, c[0x0][0x610] ;  /* 0x00018400ff1f7b82 */ /* 0x000e220000000800 */
[----:B----4-:R-:W-:Y:S05]  /*4710*/  @!P0 BRA `(.L_x_99) ;  /* 0x0000000000288947 */ /* 0x010fea0003800000 */
        /* <DEDUP_REMOVED lines=10> */
.L_x_99:
[----:B------:R-:W-:Y:S01]  /*47c0*/  ISETP.NE.AND P0, PT, R2, 0x1, PT ;  /* 0x000000010200780c */ /* 0x000fe20003f05270 */
[----:B0-----:R-:W-:Y:S01]  /*47d0*/  VIADD R7, R20, 0xffffffff ;  /* 0xffffffff14077836 */ /* 0x001fe20000000000 */
[----:B-1-3--:R-:W-:Y:S01]  /*47e0*/  SHF.R.U64 R0, R4, R27, R5 ;  /* 0x0000001b04007219 */ /* 0x00afe20000001205 */
[----:B------:R-:W-:Y:S01]  /*47f0*/  IMAD.MOV R13, RZ, RZ, -R13 ;  /* 0x000000ffff0d7224 */ /* 0x000fe200078e0a0d */
[----:B------:R-:W-:Y:S01]  /*4800*/  LOP3.LUT R5, R10, R25, RZ, 0xc0, !PT ;  /* 0x000000190a057212 */ /* 0x000fe200078ec0ff */
[----:B------:R-:W-:Y:S01]  /*4810*/  IMAD.MOV.U32 R4, RZ, RZ, 0x1 ;  /* 0x00000001ff047424 */ /* 0x000fe200078e00ff */
[----:B------:R-:W-:Y:S01]  /*4820*/  LOP3.LUT R12, R12, R7, RZ, 0xc0, !PT ;  /* 0x000000070c0c7212 */ /* 0x000fe200078ec0ff */
[----:B------:R-:W-:Y:S02]  /*4830*/  IMAD.MOV R3, RZ, RZ, -R0 ;  /* 0x000000ffff037224 */ /* 0x000fe400078e0a00 */
[----:B------:R-:W-:Y:S02]  /*4840*/  IMAD R0, R26, R0, R5 ;  /* 0x000000001a007224 */ /* 0x000fe400078e0205 */
[----:B--2---:R-:W-:-:S02]  /*4850*/  IMAD R3, R3, R30, R14 ;  /* 0x0000001e03037224 */ /* 0x004fc400078e020e */
[----:B------:R-:W-:Y:S02]  /*4860*/  @P0 IMAD R21, R15, R13, R24 ;  /* 0x0000000d0f150224 */ /* 0x000fe400078e0218 */
[----:B------:R-:W-:Y:S01]  /*4870*/  IMAD R5, R3, R20, R12 ;  /* 0x0000001403057224 */ /* 0x000fe200078e020c */
[----:B------:R-:W-:Y:S01]  /*4880*/  PRMT R3, R4, 0x7610, R3 ;  /* 0x0000761004037816 */ /* 0x000fe20000000003 */
[----:B------:R-:W-:-:S05]  /*4890*/  IMAD R0, R0, R31, R21 ;  /* 0x0000001f00007224 */ /* 0x000fca00078e0215 */
[----:B------:R-:W-:Y:S02]  /*48a0*/  SEL R61, R5, R0, !P0 ;  /* 0x00000000053d7207 */ /* 0x000fe40004000000 */
[----:B------:R-:W-:-:S07]  /*48b0*/  SEL R0, R0, R5, !P0 ;  /* 0x0000000500007207 */ /* 0x000fce0004000000 */
.L_x_97:
[----:B------:R-:W-:Y:S01]  /*48c0*/  LOP3.LUT P0, RZ, R3, 0xff, RZ, 0xc0, !PT ;  /* 0x000000ff03ff7812 */ /* 0x000fe2000780c0ff */
[----:B------:R-:W-:-:S12]  /*48d0*/  IMAD.MOV.U32 R60, RZ, RZ, R0 ;  /* 0x000000ffff3c7224 */ /* 0x000fd800078e0000 */
[----:B------:R-:W-:Y:S05]  /*48e0*/  @P0 BRA `(.L_x_100) ;  /* 0xffffffc8002c0947 */ /* 0x000fea000383ffff */
[----:B------:R-:W-:Y:S05]  /*48f0*/  EXIT ;  /* 0x000000000000794d */ /* 0x000fea0003800000 */
.L_x_7:
[----:B0-----:R-:W-:Y:S01]  /*4900*/  ULDC.64 UR4, c[0x0][0x650] ;  /* 0x0001940000047ab9 */ /* 0x001fe20000000a00 */
        /* <DEDUP_REMOVED lines=25> */
.L_x_102:
[----:B------:R-:W0:Y:S01]  /*4aa0*/  LDC.64 R28, c[0x0][0x640] ;  /* 0x00019000ff1c7b82 */ /* 0x000e220000000a00 */
[-CC-:B------:R-:W-:Y:S01]  /*4ab0*/  SHF.R.U64 R22, R12, R6.reuse, R13.reuse ;  /* 0x000000060c167219 */ /* 0x180fe2000000120d */
[----:B------:R-:W-:Y:S01]  /*4ac0*/  IMAD.MOV.U32 R30, RZ, RZ, 0x1 ;  /* 0x00000001ff1e7424 */ /* 0x000fe200078e00ff */
[----:B------:R-:W-:Y:S02]  /*4ad0*/  SHF.R.U32.HI R6, RZ, R6, R13 ;  /* 0x00000006ff067219 */ /* 0x000fe4000001160d */
        /* <DEDUP_REMOVED lines=8> */
[----:B------:R-:W-:Y:S01]  /*4b60*/  IMAD.IADD R9, R9, 0x1, R11 ;  /* 0x0000000109097824 */ /* 0x000fe200078e020b */
[----:B0-----:R-:W-:-:S04]  /*4b70*/  ISETP.NE.U32.AND P0, PT, R28, RZ, PT ;  /* 0x000000ff1c00720c */ /* 0x001fc80003f05070 */
[----:B------:R-:W-:Y:S02]  /*4b80*/  ISETP.NE.AND.EX P0, PT, R29, RZ, PT, P0 ;  /* 0x000000ff1d00720c */ /* 0x000fe40003f05300 */
[----:B------:R-:W0:Y:S01]  /*4b90*/  LDC R20, c[0x0][0x600] ;  /* 0x00018000ff147b82 */ /* 0x000e220000000800 */
[-CC-:B-1----:R-:W-:Y:S01]  /*4ba0*/  SHF.R.U64 R14, R8, R10.reuse, R9.reuse ;  /* 0x0000000a080e7219 */ /* 0x182fe20000001209 */
[----:B------:R-:W-:Y:S01]  /*4bb0*/  IMAD.MOV.U32 R8, RZ, RZ, -0x1 ;  /* 0xffffffffff087424 */ /* 0x000fe200078e00ff */
[----:B------:R-:W-:-:S05]  /*4bc0*/  SHF.R.U32.HI R9, RZ, R10, R9 ;  /* 0x0000000aff097219 */ /* 0x000fca0000011609 */
[----:B------:R-:W1:Y:S01]  /*4bd0*/  LDC R24, c[0x0][0x648] ;  /* 0x00019200ff187b82 */ /* 0x000e620000000800 */
[-CC-:B--2---:R-:W-:Y:S02]  /*4be0*/  SHF.R.U64 R23, R14, R12.reuse, R9.reuse ;  /* 0x0000000c0e177219 */ /* 0x184fe40000001209 */
[----:B------:R-:W-:-:S05]  /*4bf0*/  SHF.R.U32.HI R6, RZ, R12, R9 ;  /* 0x0000000cff067219 */ /* 0x000fca0000011609 */
[----:B------:R-:W2:Y:S01]  /*4c00*/  LDC R26, c[0x0][0x638] ;  /* 0x00018e00ff1a7b82 */ /* 0x000ea20000000800 */
[-C--:B---3--:R-:W-:Y:S02]  /*4c10*/  SHF.L.U32 R8, R8, R27.reuse, RZ ;  /* 0x0000001b08087219 */ /* 0x088fe400000006ff */
[-CC-:B------:R-:W-:Y:S02]  /*4c20*/  SHF.R.U64 R25, R23, R27.reuse, R6.reuse ;  /* 0x0000001b17197219 */ /* 0x180fe40000001206 */
[----:B------:R-:W-:Y:S02]  /*4c30*/  LOP3.LUT R32, RZ, R8, RZ, 0x33, !PT ;  /* 0x00000008ff207212 */ /* 0x000fe400078e33ff */
[----:B------:R-:W-:Y:S01]  /*4c40*/  SHF.R.U32.HI R9, RZ, R27, R6 ;  /* 0x0000001bff097219 */ /* 0x000fe20000011606 */
[----:B------:R-:W3:Y:S01]  /*4c50*/  LDC R31, c[0x0][0x610] ;  /* 0x00018400ff1f7b82 */ /* 0x000ee20000000800 */
[----:B------:R-:W-:Y:S01]  /*4c60*/  IMAD.MOV.U32 R8, RZ, RZ, R25 ;  /* 0x000000ffff087224 */ /* 0x000fe200078e0019 */
[----:B------:R-:W-:Y:S06]  /*4c70*/  @!P0 BRA `(.L_x_103) ;  /* 0x0000000000288947 */ /* 0x000fec0003800000 */
        /* <DEDUP_REMOVED lines=10> */
.L_x_103:
[----:B------:R-:W-:Y:S02]  /*4d20*/  ISETP.NE.AND P0, PT, R2, 0x1, PT ;  /* 0x000000010200780c */ /* 0x000fe40003f05270 */
[----:B-1----:R-:W-:Y:S01]  /*4d30*/  SHF.R.U64 R6, R8, R24, R9 ;  /* 0x0000001808067219 */ /* 0x002fe20000001209 */
[----:B0-----:R-:W-:Y:S01]  /*4d40*/  VIADD R9, R20, 0xffffffff ;  /* 0xffffffff14097836 */ /* 0x001fe20000000000 */
[----:B------:R-:W-:Y:S02]  /*4d50*/  SHF.L.U32 R30, R30, R27, RZ ;  /* 0x0000001b1e1e7219 */ /* 0x000fe400000006ff */
[----:B------:R-:W-:Y:S01]  /*4d60*/  LOP3.LUT R5, R23, R32, RZ, 0xc0, !PT ;  /* 0x0000002017057212 */ /* 0x000fe200078ec0ff */
[----:B------:R-:W-:-:S04]  /*4d70*/  IMAD.MOV R8, RZ, RZ, -R6 ;  /* 0x000000ffff087224 */ /* 0x000fc800078e0a06 */
[----:B------:R-:W-:Y:S01]  /*4d80*/  IMAD R6, R30, R6, R5 ;  /* 0x000000061e067224 */ /* 0x000fe200078e0205 */
[----:B------:R-:W-:Y:S01]  /*4d90*/  LOP3.LUT R5, R14, R9, RZ, 0xc0, !PT ;  /* 0x000000090e057212 */ /* 0x000fe200078ec0ff */
[----:B------:R-:W-:Y:S02]  /*4da0*/  @P0 IMAD R3, R7, R21, R4 ;  /* 0x0000001507030224 */ /* 0x000fe400078e0204 */
[----:B--2---:R-:W-:Y:S02]  /*4db0*/  IMAD R4, R8, R26, R25 ;  /* 0x0000001a08047224 */ /* 0x004fe400078e0219 */
[----:B---3--:R-:W-:Y:S02]  /*4dc0*/  IMAD R3, R6, R31, R3 ;  /* 0x0000001f06037224 */ /* 0x008fe400078e0203 */
[----:B------:R-:W-:Y:S02]  /*4dd0*/  IMAD R4, R4, R20, R5 ;  /* 0x0000001404047224 */ /* 0x000fe400078e0205 */
[----:B------:R-:W-:-:S02]  /*4de0*/  IMAD.MOV.U32 R8, RZ, RZ, 0x1 ;  /* 0x00000001ff087424 */ /* 0x000fc400078e00ff */
[----:B------:R-:W-:Y:S01]  /*4df0*/  IMAD.MOV.U32 R6, RZ, RZ, R22 ;  /* 0x000000ffff067224 */ /* 0x000fe200078e0016 */
[----:B------:R-:W-:Y:S02]  /*4e00*/  SEL R13, R4, R3, !P0 ;  /* 0x00000003040d7207 */ /* 0x000fe40004000000 */
[----:B------:R-:W-:-:S07]  /*4e10*/  SEL R20, R3, R4, !P0 ;  /* 0x0000000403147207 */ /* 0x000fce0004000000 */
.L_x_101:
[----:B------:R-:W-:-:S08]  /*4e20*/  NOP ;  /* 0x0000000000007918 */ /* 0x000fd00000000000 */
[----:B------:R-:W0:-:S00]  /*4e30*/  USETMAXREG.DEALLOC.CTAPOOL 0x28 ;  /* 0x00000028000079c8 */ /* 0x000e0000080e0500 */
[----:B0-----:R-:W-:-:S13]  /*4e40*/  ISETP.NE.AND P0, PT, R0, RZ, PT ;  /* 0x000000ff0000720c */ /* 0x001fda0003f05270 */
[----:B------:R-:W-:Y:S05]  /*4e50*/  @P0 EXIT ;  /* 0x000000000000094d */ /* 0x000fea0003800000 */
[----:B------:R-:W-:Y:S01]  /*4e60*/  LOP3.LUT P0, RZ, R8, 0xff, RZ, 0xc0, !PT ;  /* 0x000000ff08ff7812 */ /* 0x000fe2000780c0ff */
[----:B------:R-:W-:Y:S02]  /*4e70*/  IMAD.MOV.U32 R0, RZ, RZ, 0x1 ;  /* 0x00000001ff007424 */ /* 0x000fe400078e00ff */
[----:B------:R-:W-:-:S10]  /*4e80*/  IMAD.MOV.U32 R3, RZ, RZ, RZ ;  /* 0x000000ffff037224 */ /* 0x000fd400078e00ff */
[----:B------:R-:W-:Y:S05]  /*4e90*/  @!P0 BRA `(.L_x_104) ;  /* 0x0000000c00388947 */ /* 0x000fea0003800000 */
[----:B------:R-:W0:Y:S01]  /*4ea0*/  LDC R0, c[0x0][0x28c] ;  /* 0x0000a300ff007b82 */ /* 0x000e220000000800 */
[----:B------:R-:W-:Y:S01]  /*4eb0*/  ULDC UR5, c[0x0][0x658] ;  /* 0x0001960000057ab9 */ /* 0x000fe20000000800 */
[----:B------:R-:W-:Y:S01]  /*4ec0*/  UMOV UR7, 0xffffffff ;  /* 0xffffffff00077882 */ /* 0x000fe20000000000 */
[----:B------:R-:W-:Y:S01]  /*4ed0*/  ULDC UR6, c[0x0][0xc] ;  /* 0x0000030000067ab9 */ /* 0x000fe20000000800 */
[----:B------:R-:W-:Y:S01]  /*4ee0*/  USHF.L.U32 UR8, UR7, UR5, URZ ;  /* 0x0000000507087299 */ /* 0x000fe2000800063f */
[----:B------:R-:W-:Y:S01]  /*4ef0*/  BSSY B0, `(.L_x_104) ;  /* 0x00000c8000007945 */ /* 0x000fe20003800000 */
[----:B------:R-:W-:Y:S01]  /*4f00*/  UMOV UR9, 0x1 ;  /* 0x0000000100097882 */ /* 0x000fe20000000000 */
[----:B------:R-:W-:Y:S01]  /*4f10*/  ULDC UR7, c[0x0][0x10] ;  /* 0x0000040000077ab9 */ /* 0x000fe20000000800 */
[----:B------:R-:W1:Y:S01]  /*4f20*/  S2UR UR10, SR_CgaCtaId ;  /* 0x00000000000a79c3 */ /* 0x000e620000008800 */
[----:B------:R-:W-:Y:S01]  /*4f30*/  UIMAD.WIDE.U32 UR6, UR6, UR7, URZ ;  /* 0x00000007060672a5 */ /* 0x000fe2000f8e003f */
[----:B------:R-:W-:Y:S01]  /*4f40*/  IMAD.MOV.U32 R9, RZ, RZ, 0x1 ;  /* 0x00000001ff097424 */ /* 0x000fe200078e00ff */
[----:B------:R-:W-:Y:S01]  /*4f50*/  USHF.L.U32 UR18, UR9, UR5, URZ ;  /* 0x0000000509127299 */ /* 0x000fe2000800063f */
[----:B------:R-:W-:Y:S01]  /*4f60*/  LOP3.LUT R8, R19, 0x2, RZ, 0xfc, !PT ;  /* 0x0000000213087812 */ /* 0x000fe200078efcff */
[----:B------:R-:W-:Y:S01]  /*4f70*/  ULDC UR4, c[0x0][0x600] ;  /* 0x0001800000047ab9 */ /* 0x000fe20000000800 */
[----:B------:R-:W-:Y:S01]  /*4f80*/  ULDC UR5, c[0x0][0x14] ;  /* 0x0000050000057ab9 */ /* 0x000fe20000000800 */
[----:B------:R-:W-:-:S02]  /*4f90*/  UIADD3 UR4, UR4, -0x1, URZ ;  /* 0xffffffff04047890 */ /* 0x000fc4000fffe03f */
[----:B------:R-:W-:Y:S02]  /*4fa0*/  UIMAD.WIDE.U32 UR20, UR6, UR5, URZ ;  /* 0x00000005061472a5 */ /* 0x000fe4000f8e003f */
[----:B------:R-:W-:Y:S02]  /*4fb0*/  UIMAD UR13, UR7, UR5, URZ ;  /* 0x00000005070d72a4 */ /* 0x000fe4000f8e023f */
[----:B------:R-:W-:Y:S02]  /*4fc0*/  ULOP3.LUT UR17, URZ, UR8, URZ, 0x33, !UPT ;  /* 0x000000083f117292 */ /* 0x000fe4000f8e333f */
[----:B------:R-:W-:Y:S01]  /*4fd0*/  UIADD3 UR13, UR21, UR13, URZ ;  /* 0x0000000d150d7290 */ /* 0x000fe2000fffe03f */
[----:B0-----:R-:W-:Y:S01]  /*4fe0*/  VIADD R0, R0, 0x3f ;  /* 0x0000003f00007836 */ /* 0x001fe20000000000 */
[----:B------:R-:W-:-:S04]  /*4ff0*/  ULDC.64 UR22, c[0x0][0x198] ;  /* 0x0000660000167ab9 */ /* 0x000fc80000000a00 */
[----:B------:R-:W-:Y:S01]  /*5000*/  SHF.R.S32.HI R3, RZ, 0x1f, R0 ;  /* 0x0000001fff037819 */ /* 0x000fe20000011400 */
[----:B-1----:R-:W-:-:S03]  /*5010*/  IMAD.U32 R11, RZ, RZ, UR10 ;  /* 0x0000000aff0b7e24 */ /* 0x002fc6000f8e00ff */
[----:B------:R-:W-:Y:S01]  /*5020*/  LEA.HI R3, R3, R0, RZ, 0x6 ;  /* 0x0000000003037211 */ /* 0x000fe200078f30ff */
[----:B------:R-:W-:-:S03]  /*5030*/  IMAD.MOV.U32 R0, RZ, RZ, 0x1 ;  /* 0x00000001ff007424 */ /* 0x000fc600078e00ff */
[----:B------:R-:W-:Y:S01]  /*5040*/  SHF.R.S32.HI R10, RZ, 0x6, R3 ;  /* 0x00000006ff0a7819 */ /* 0x000fe20000011403 */
[----:B------:R-:W-:-:S04]  /*5050*/  IMAD.MOV.U32 R3, RZ, RZ, RZ ;  /* 0x000000ffff037224 */ /* 0x000fc800078e00ff */
[----:B------:R-:W-:-:S07]  /*5060*/  VIADD R12, R10, 0x1 ;  /* 0x000000010a0c7836 */ /* 0x000fce0000000000 */
.L_x_115:
[----:B------:R-:W-:-:S03]  /*5070*/  UMOV UR5, 0xffffffff ;  /* 0xffffffff00057882 */ /* 0x000fc60000000000 */
[----:B------:R-:W-:Y:S05]  /*5080*/  BRA.DIV UR5, `(.L_x_105) ;  /* 0x0000000e05c87947 */ /* 0x000fea000b800000 */
[----:B------:R-:W-:-:S13]  /*5090*/  ELECT P6, URZ, PT ;  /* 0x00000000003f782f */ /* 0x000fda00038c0000 */
.L_x_127:
[----:B------:R-:W0:Y:S01]  /*50a0*/  LDC R4, c[0x0][0x28c] ;  /* 0x0000a300ff047b82 */ /* 0x000e220000000800 */
[----:B------:R-:W-:Y:S01]  /*50b0*/  BSSY B1, `(.L_x_106) ;  /* 0x0000039000017945 */ /* 0x000fe20003800000 */
[----:B0-----:R-:W-:-:S13]  /*50c0*/  ISETP.LT.OR P6, PT, R4, 0x1, !P6 ;  /* 0x000000010400780c */ /* 0x001fda00077c1670 */
[----:B------:R-:W-:Y:S05]  /*50d0*/  @P6 BRA `(.L_x_107) ;  /* 0x0000000000d86947 */ /* 0x000fea0003800000 */
[----:B------:R-:W-:Y:S02]  /*50e0*/  IMAD R20, R20, 0x2, R11 ;  /* 0x0000000214147824 */ /* 0x000fe400078e020b */
[----:B------:R-:W-:Y:S02]  /*50f0*/  IMAD.SHL.U32 R15, R13, 0x40, RZ ;  /* 0x000000400d0f7824 */ /* 0x000fe400078e00ff */
[----:B------:R-:W-:Y:S02]  /*5100*/  IMAD.MOV.U32 R21, RZ, RZ, RZ ;  /* 0x000000ffff157224 */ /* 0x000fe400078e00ff */
[----:B------:R-:W-:Y:S02]  /*5110*/  IMAD.MOV.U32 R4, RZ, RZ, R12 ;  /* 0x000000ffff047224 */ /* 0x000fe400078e000c */
[----:B------:R-:W-:Y:S02]  /*5120*/  IMAD.MOV.U32 R5, RZ, RZ, R0 ;  /* 0x000000ffff057224 */ /* 0x000fe400078e0000 */
[----:B------:R-:W-:-:S02]  /*5130*/  IMAD.MOV.U32 R7, RZ, RZ, R3 ;  /* 0x000000ffff077224 */ /* 0x000fc400078e0003 */
[----:B------:R-:W-:-:S07]  /*5140*/  IMAD.SHL.U32 R20, R20, 0x40, RZ ;  /* 0x0000004014147824 */ /* 0x000fce00078e00ff */
.L_x_110:
[----:B------:R-:W0:Y:S01]  /*5150*/  S2UR UR5, SR_CgaCtaId ;  /* 0x00000000000579c3 */ /* 0x000e220000008800 */
[----:B------:R-:W-:Y:S02]  /*5160*/  MOV R14, 0x400 ;  /* 0x00000400000e7802 */ /* 0x000fe40000000f00 */
[----:B------:R-:W-:Y:S02]  /*5170*/  SHF.L.U32 R13, R5, 0x1f, RZ ;  /* 0x0000001f050d7819 */ /* 0x000fe400000006ff */
[----:B------:R-:W-:Y:S01]  /*5180*/  LOP3.LUT P1, RZ, R18, 0x7f, RZ, 0xc0, !PT ;  /* 0x0000007f12ff7812 */ /* 0x000fe2000782c0ff */
[----:B0-----:R-:W-:-:S05]  /*5190*/  IMAD.U32 R11, RZ, RZ, UR5 ;  /* 0x00000005ff0b7e24 */ /* 0x001fca000f8e00ff */
[----:B------:R-:W-:-:S07]  /*51a0*/  LEA R24, R11, R14, 0x18 ;  /* 0x0000000e0b187211 */ /* 0x000fce00078ec0ff */
[----:B------:R-:W0:Y:S01]  /*51b0*/  @!P1 LDC R14, c[0x0][0x500] ;  /* 0x00014000ff0e9b82 */ /* 0x000e220000000800 */
[----:B------:R-:W-:-:S04]  /*51c0*/  IMAD R22, R7, 0x8, R24 ;  /* 0x0000000807167824 */ /* 0x000fc800078e0218 */
[----:B------:R-:W1:Y:S02]  /*51d0*/  SYNCS.PHASECHK.TRANS64.TRYWAIT P0, [R22+URZ+0x28], R13 ;  /* 0x0000280d160075a7 */ /* 0x000e64000800017f */
[----:B-1----:R-:W-:Y:S05]  /*51e0*/  @!P0 BRA `(.L_x_108) ;  /* 0x0000000c00908947 */ /* 0x002fea0003800000 */
.L_x_128:
[----:B-1----:R-:W-:Y:S01]  /*51f0*/  PRMT R13, R8, 0x9910, RZ ;  /* 0x00009910080d7816 */ /* 0x002fe200000000ff */
[----:B0-----:R0:W-:Y:S03]  /*5200*/  @!P1 SYNCS.ARRIVE.TRANS64 RZ, [R22+URZ], R14 ;  /* 0x0000000e16ff99a7 */ /* 0x0011e6000800003f */
[----:B------:R-:W-:-:S13]  /*5210*/  ISETP.NE.AND P0, PT, R13, 0x2, PT ;  /* 0x000000020d00780c */ /* 0x000fda0003f05270 */
[----:B0-----:R-:W-:Y:S05]  /*5220*/  @P0 BRA `(.L_x_109) ;  /* 0x0000000000040947 */ /* 0x001fea0003800000 */
[----:B------:R-:W-:Y:S01]  /*5230*/  BPT.TRAP 0x1 ;  /* 0x000000040000795c */ /* 0x000fe20000300000 */
.L_x_109:
[----:B------:R-:W-:Y:S01]  /*5240*/  IMAD.SHL.U32 R14, R7, 0x2000, RZ ;  /* 0x00002000070e7824 */ /* 0x000fe200078e00ff */
[----:B------:R-:W-:Y:S01]  /*5250*/  R2UR UR9, R22 ;  /* 0x00000000160972ca */ /* 0x000fe200000e0000 */
[----:B------:R-:W-:Y:S01]  /*5260*/  VIADD R4, R4, 0xffffffff ;  /* 0xffffffff04047836 */ /* 0x000fe20000000000 */
[----:B------:R-:W-:Y:S01]  /*5270*/  R2UR UR11, R20 ;  /* 0x00000000140b72ca */ /* 0x000fe200000e0000 */
[--C-:B------:R-:W-:Y:S01]  /*5280*/  IMAD R13, R11, 0x1000, R14.reuse ;  /* 0x000010000b0d7824 */ /* 0x100fe200078e020e */
[----:B------:R-:W-:Y:S01]  /*5290*/  IADD3 R14, R24, 0x14100, R14 ;  /* 0x00014100180e7810 */ /* 0x000fe20007ffe00e */
[----:B------:R-:W-:Y:S01]  /*52a0*/  UIADD3 UR6, UP0, UR22, 0xf0, URZ ;  /* 0x000000f016067890 */ /* 0x000fe2000ff1e03f */
[----:B------:R-:W-:Y:S01]  /*52b0*/  R2UR UR10, R21 ;  /* 0x00000000150a72ca */ /* 0x000fe200000e0000 */
[----:B------:R-:W-:Y:S01]  /*52c0*/  IMAD R13, R13, 0x2, R24 ;  /* 0x000000020d0d7824 */ /* 0x000fe200078e0218 */
[----:B------:R-:W-:Y:S01]  /*52d0*/  R2UR UR12, R6 ;  /* 0x00000000060c72ca */ /* 0x000fe200000e0000 */
[----:B------:R-:W-:Y:S01]  /*52e0*/  UIADD3 UR24, UP1, UR22, 0x1f0, URZ ;  /* 0x000001f016187890 */ /* 0x000fe2000ff3e03f */
[----:B------:R-:W-:Y:S01]  /*52f0*/  R2UR UR16, R14 ;  /* 0x000000000e1072ca */ /* 0x000fe200000e0000 */
[----:B------:R-:W-:Y:S01]  /*5300*/  UIADD3.X UR7, URZ, UR23, URZ, UP0, !UPT ;  /* 0x000000173f077290 */ /* 0x000fe200087fe43f */
[----:B------:R-:W-:Y:S01]  /*5310*/  R2UR UR5, R13 ;  /* 0x000000000d0572ca */ /* 0x000fe200000e0000 */
[----:B------:R-:W-:Y:S01]  /*5320*/  VIADD R7, R7, 0x1 ;  /* 0x0000000107077836 */ /* 0x000fe20000000000 */
[----:B------:R-:W-:Y:S01]  /*5330*/  R2UR UR19, R15 ;  /* 0x000000000f1372ca */ /* 0x000fe200000e0000 */
[----:B------:R-:W-:Y:S01]  /*5340*/  UIADD3.X UR25, URZ, UR23, URZ, UP1, !UPT ;  /* 0x000000173f197290 */ /* 0x000fe20008ffe43f */
[----:B------:R-:W-:Y:S01]  /*5350*/  ISETP.GT.AND P1, PT, R4, 0x1, PT ;  /* 0x000000010400780c */ /* 0x000fe20003f24270 */
[----:B------:R-:W-:Y:S01]  /*5360*/  UMOV UR14, 0x0 ;  /* 0x00000000000e7882 */ /* 0x000fe20000000000 */
[----:B------:R-:W-:Y:S01]  /*5370*/  UMOV UR15, 0x10000000 ;  /* 0x10000000000f7882 */ /* 0x000fe20000000000 */
[----:B------:R-:W-:Y:S01]  /*5380*/  ISETP.NE.AND P0, PT, R7, 0x5, PT ;  /* 0x000000050700780c */ /* 0x000fe20003f05270 */
[----:B------:R-:W-:-:S03]  /*5390*/  VIADD R21, R21, 0x40 ;  /* 0x0000004015157836 */ /* 0x000fc60000000000 */
[----:B------:R-:W-:Y:S02]  /*53a0*/  SEL R14, RZ, 0x1, P0 ;  /* 0x00000001ff0e7807 */ /* 0x000fe40000000000 */
[----:B------:R-:W-:Y:S01]  /*53b0*/  UIADD3 UR8, UR5, 0x100, URZ ;  /* 0x0000010005087890 */ /* 0x000fe2000fffe03f */
[----:B------:R-:W-:Y:S02]  /*53c0*/  SEL R7, R7, RZ, P0 ;  /* 0x000000ff07077207 */ /* 0x000fe40000000000 */
[----:B------:R-:W-:Y:S01]  /*53d0*/  UMOV UR5, 0x30000 ;  /* 0x0003000000057882 */ /* 0x000fe20000000000 */
[----:B------:R-:W-:-:S05]  /*53e0*/  LOP3.LUT R5, R5, R14, RZ, 0x3c, !PT ;  /* 0x0000000e05057212 */ /* 0x000fca00078e3cff */
[----:B------:R0:W-:Y:S02]  /*53f0*/  UTMALDG.3D.MULTICAST [UR8], [UR6], UR5, desc[UR14] ;  /* 0x00000e08060073b4 */ /* 0x0001e40008011805 */
[----:B0-----:R-:W-:Y:S01]  /*5400*/  UMOV UR8, UR16 ;  /* 0x0000001000087c82 */ /* 0x001fe20008000000 */
[----:B------:R-:W-:Y:S02]  /*5410*/  UMOV UR11, UR19 ;  /* 0x00000013000b7c82 */ /* 0x000fe40008000000 */
[----:B------:R0:W-:Y:S02]  /*5420*/  UTMALDG.3D [UR8], [UR24], desc[UR14] ;  /* 0x00000e08180075b4 */ /* 0x0001e40008011000 */
[----:B0-----:R-:W-:Y:S05]  /*5430*/  @P1 BRA `(.L_x_110) ;  /* 0xfffffffc00441947 */ /* 0x001fea000383ffff */
.L_x_107:
[----:B------:R-:W-:Y:S05]  /*5440*/  BSYNC B1 ;  /* 0x0000000000017941 */ /* 0x000fea0003800000 */
.L_x_106:
[----:B------:R-:W-:Y:S01]  /*5450*/  LOP3.LUT P1, RZ, R9, 0xff, RZ, 0xc0, !PT ;  /* 0x000000ff09ff7812 */ /* 0x000fe2000782c0ff */
[C---:B------:R-:W-:Y:S01]  /*5460*/  IMAD.IADD R6, R10.reuse, 0x1, R3 ;  /* 0x000000010a067824 */ /* 0x040fe200078e0203 */
[----:B------:R-:W-:Y:S01]  /*5470*/  ULDC.64 UR6, c[0x0][0x650] ;  /* 0x0001940000067ab9 */ /* 0x000fe20000000a00 */
[----:B------:R-:W-:Y:S01]  /*5480*/  ISETP.GE.U32.AND P2, PT, R10, 0x5, PT ;  /* 0x000000050a00780c */ /* 0x000fe20003f46070 */
[----:B------:R-:W-:Y:S01]  /*5490*/  BSSY B1, `(.L_x_111) ;  /* 0x000006b000017945 */ /* 0x000fe20003800000 */
[----:B------:R-:W-:Y:S01]  /*54a0*/  IMAD.MOV.U32 R20, RZ, RZ, -0x1 ;  /* 0xffffffffff147424 */ /* 0x000fe200078e00ff */
[----:B------:R-:W-:Y:S01]  /*54b0*/  ISETP.GT.U32.AND P0, PT, R6, 0x4, PT ;  /* 0x000000040600780c */ /* 0x000fe20003f04070 */
[----:B------:R-:W-:Y:S01]  /*54c0*/  IMAD.MOV.U32 R13, RZ, RZ, -0x1 ;  /* 0xffffffffff0d7424 */ /* 0x000fe200078e00ff */
[----:B------:R-:W-:Y:S02]  /*54d0*/  PRMT R9, RZ, 0x7610, R9 ;  /* 0x00007610ff097816 */ /* 0x000fe40000000009 */
[----:B------:R-:W-:-:S03]  /*54e0*/  ISETP.LT.U32.AND P0, PT, R10, 0x5, P0 ;  /* 0x000000050a00780c */ /* 0x000fc60000701070 */
[----:B------:R-:W0:Y:S01]  /*54f0*/  @P1 S2R R11, SR_CgaCtaId ;  /* 0x00000000000b1919 */ /* 0x000e220000008800 */
[----:B------:R-:W-:-:S04]  /*5500*/  @P1 MOV R4, 0x400 ;  /* 0x0000040000041802 */ /* 0x000fc80000000f00 */
[----:B0-----:R-:W-:Y:S01]  /*5510*/  @P1 LEA R3, R11, R4, 0x18 ;  /* 0x000000040b031211 */ /* 0x001fe200078ec0ff */
[----:B------:R-:W-:-:S03]  /*5520*/  IMAD.WIDE.U32 R4, R6, -0x33333333, RZ ;  /* 0xcccccccd06047825 */ /* 0x000fc600078e00ff */
[----:B------:R0:W-:Y:S01]  /*5530*/  @P1 SYNCS.ARRIVE.TRANS64.A1T0 RZ, [R3+URZ+0x68], RZ ;  /* 0x000068ff03ff19a7 */ /* 0x0001e2000810003f */
[----:B------:R-:W-:Y:S02]  /*5540*/  IADD3 R16, P1, R16, UR20, RZ ;  /* 0x0000001410107c10 */ /* 0x000fe4000ff3e0ff */
[----:B------:R-:W-:Y:S02]  /*5550*/  SHF.R.U32.HI R5, RZ, 0x2, R5 ;  /* 0x00000002ff057819 */ /* 0x000fe40000011605 */
[----:B------:R-:W-:Y:S02]  /*5560*/  IADD3.X R17, R17, UR13, RZ, P1, !PT ;  /* 0x0000000d11117c10 */ /* 0x000fe40008ffe4ff */
[----:B------:R-:W-:Y:S02]  /*5570*/  PRMT R4, RZ, 0x7610, R4 ;  /* 0x00007610ff047816 */ /* 0x000fe40000000004 */
[----:B0-----:R-:W-:Y:S02]  /*5580*/  SEL R3, RZ, 0x1, !P0 ;  /* 0x00000001ff037807 */ /* 0x001fe40004000000 */
[----:B------:R-:W-:-:S02]  /*5590*/  ISETP.GE.U32.AND P0, PT, R16, UR6, PT ;  /* 0x0000000610007c0c */ /* 0x000fc4000bf06070 */
[----:B------:R-:W-:Y:S01]  /*55a0*/  LOP3.LUT R0, R0, R3, RZ, 0x3c, !PT ;  /* 0x0000000300007212 */ /* 0x000fe200078e3cff */
[----:B------:R-:W-:Y:S01]  /*55b0*/  IMAD R3, R5, -0x5, R6 ;  /* 0xfffffffb05037824 */ /* 0x000fe200078e0206 */
[----:B------:R-:W-:Y:S01]  /*55c0*/  ISETP.GE.U32.AND.EX P0, PT, R17, UR7, PT, P0 ;  /* 0x0000000711007c0c */ /* 0x000fe2000bf06100 */
[----:B------:R-:W-:Y:S01]  /*55d0*/  IMAD.MOV.U32 R6, RZ, RZ, -0x1 ;  /* 0xffffffffff067424 */ /* 0x000fe200078e00ff */
[----:B------:R-:W-:-:S11]  /*55e0*/  @P2 LOP3.LUT R0, R0, 0x1, R5, 0x78, !PT ;  /* 0x0000000100002812 */ /* 0x000fd600078e7805 */
[----:B------:R-:W-:Y:S05]  /*55f0*/  @P0 BRA `(.L_x_112) ;  /* 0x0000000400500947 */ /* 0x000fea0003800000 */
[----:B------:R-:W0:Y:S01]  /*5600*/  S2R R15, SR_CTAID.X ;  /* 0x00000000000f7919 */ /* 0x000e220000002500 */
[----:B------:R-:W-:Y:S01]  /*5610*/  ULDC.64 UR6, c[0x0][0x628] ;  /* 0x00018a0000067ab9 */ /* 0x000fe20000000a00 */
[----:B------:R-:W1:Y:S01]  /*5620*/  LDC R20, c[0x0][0x144] ;  /* 0x00005100ff147b82 */ /* 0x000e620000000800 */
[----:B------:R-:W-:Y:S01]  /*5630*/  ISETP.NE.U32.AND P0, PT, RZ, UR6, PT ;  /* 0x00000006ff007c0c */ /* 0x000fe2000bf05070 */
[----:B------:R-:W2:Y:S01]  /*5640*/  S2R R13, SR_CTAID.Y ;  /* 0x00000000000d7919 */ /* 0x000ea20000002600 */
[----:B------:R-:W-:Y:S01]  /*5650*/  ULDC UR8, c[0x0][0x630] ;  /* 0x00018c0000087ab9 */ /* 0x000fe20000000800 */
[----:B------:R-:W-:Y:S01]  /*5660*/  ULDC UR9, c[0x0][0x150] ;  /* 0x0000540000097ab9 */ /* 0x000fe20000000800 */
[----:B------:R-:W-:Y:S01]  /*5670*/  ISETP.NE.AND.EX P0, PT, RZ, UR7, PT, P0 ;  /* 0x00000007ff007c0c */ /* 0x000fe2000bf05300 */
[----:B------:R-:W-:Y:S02]  /*5680*/  IMAD.MOV.U32 R4, RZ, RZ, R16 ;  /* 0x000000ffff047224 */ /* 0x000fe400078e0010 */
[----:B------:R-:W-:Y:S01]  /*5690*/  IMAD.MOV.U32 R5, RZ, RZ, R17 ;  /* 0x000000ffff057224 */ /* 0x000fe200078e0011 */
[----:B0-----:R-:W-:-:S09]  /*56a0*/  I2FP.F32.U32 R22, R15 ;  /* 0x0000000f00167245 */ /* 0x001fd20000201000 */
[----:B------:R-:W-:Y:S05]  /*56b0*/  @!P0 BRA `(.L_x_113) ;  /* 0x0000000000288947 */ /* 0x000fea0003800000 */
[----:B------:R-:W-:Y:S02]  /*56c0*/  ULDC UR5, c[0x0][0x634] ;  /* 0x00018d0000057ab9 */ /* 0x000fe40000000800 */
[----:B------:R-:W-:-:S05]  /*56d0*/  IADD3 R5, P0, R16, UR5, RZ ;  /* 0x0000000510057c10 */ /* 0x000fca000ff1e0ff */
[----:B------:R-:W-:-:S04]  /*56e0*/  IMAD.X R21, RZ, RZ, R17, P0 ;  /* 0x000000ffff157224 */ /* 0x000fc800000e0611 */
[----:B------:R-:W-:-:S04]  /*56f0*/  IMAD.WIDE.U32 R6, R21, UR6, RZ ;  /* 0x0000000615067c25 */ /* 0x000fc8000f8e00ff */
[----:B------:R-:W-:-:S04]  /*5700*/  IMAD.WIDE.U32 R6, P0, R5, UR7, R6 ;  /* 0x0000000705067c25 */ /* 0x000fc8000f800006 */
[----:B------:R-:W-:-:S04]  /*5710*/  IMAD.WIDE.U32 R4, R5, UR6, RZ ;  /* 0x0000000605047c25 */ /* 0x000fc8000f8e00ff */
[----:B------:R-:W-:Y:S01]  /*5720*/  IMAD.MOV.U32 R4, RZ, RZ, R7 ;  /* 0x000000ffff047224 */ /* 0x000fe200078e0007 */
[----:B------:R-:W-:Y:S01]  /*5730*/  IADD3 RZ, P1, R5, R6, RZ ;  /* 0x0000000605ff7210 */ /* 0x000fe20007f3e0ff */
[----:B------:R-:W-:-:S04]  /*5740*/  IMAD.X R5, RZ, RZ, RZ, P0 ;  /* 0x000000ffff057224 */ /* 0x000fc800000e06ff */
[----:B------:R-:W-:-:S08]  /*5750*/  IMAD.WIDE.U32.X R4, R21, UR7, R4, P1 ;  /* 0x0000000715047c25 */ /* 0x000fd000088e0404 */
.L_x_113:
[----:B------:R-:W-:Y:S01]  /*5760*/  FMUL R22, R22, UR9 ;  /* 0x0000000916167c20 */ /* 0x000fe20008400000 */
[--C-:B------:R-:W-:Y:S01]  /*5770*/  SHF.R.U64 R14, R4, UR8, R5.reuse ;  /* 0x00000008040e7c19 */ /* 0x100fe20008001205 */
[----:B------:R-:W-:Y:S01]  /*5780*/  ULDC.64 UR6, c[0x0][0x620] ;  /* 0x0001880000067ab9 */ /* 0x000fe20000000a00 */
[----:B------:R-:W-:Y:S01]  /*5790*/  SHF.R.U32.HI R4, RZ, UR8, R5 ;  /* 0x00000008ff047c19 */ /* 0x000fe20008011605 */
[----:B------:R-:W-:Y:S01]  /*57a0*/  ULDC.64 UR8, c[0x0][0x640] ;  /* 0x0001900000087ab9 */ /* 0x000fe20000000a00 */
[----:B------:R-:W-:Y:S01]  /*57b0*/  IADD3 R5, P0, RZ, -R14, RZ ;  /* 0x8000000eff057210 */ /* 0x000fe20007f1e0ff */
[----:B------:R-:W0:Y:S01]  /*57c0*/  F2I.U32.TRUNC.NTZ R22, R22 ;  /* 0x0000001600167305 */ /* 0x000e22000020f000 */
[----:B------:R-:W-:-:S03]  /*57d0*/  ULDC UR5, c[0x0][0x618] ;  /* 0x0001860000057ab9 */ /* 0x000fc60000000800 */
[----:B------:R-:W-:Y:S01]  /*57e0*/  IMAD.X R4, RZ, RZ, ~R4, P0 ;  /* 0x000000ffff047224 */ /* 0x000fe200000e0e04 */
[----:B------:R-:W-:-:S03]  /*57f0*/  ISETP.NE.U32.AND P0, PT, RZ, UR8, PT ;  /* 0x00000008ff007c0c */ /* 0x000fc6000bf05070 */
[----:B------:R-:W-:Y:S01]  /*5800*/  IMAD R4, R4, UR6, RZ ;  /* 0x0000000604047c24 */ /* 0x000fe2000f8e02ff */
[----:B------:R-:W-:-:S03]  /*5810*/  ISETP.NE.AND.EX P0, PT, RZ, UR9, PT, P0 ;  /* 0x00000009ff007c0c */ /* 0x000fc6000bf05300 */
[C---:B------:R-:W-:Y:S02]  /*5820*/  IMAD R7, R5.reuse, UR7, R4 ;  /* 0x0000000705077c24 */ /* 0x040fe4000f8e0204 */
[----:B------:R-:W-:Y:S01]  /*5830*/  IMAD.WIDE.U32 R4, R5, UR6, R16 ;  /* 0x0000000605047c25 */ /* 0x000fe2000f8e0010 */
[----:B------:R-:W-:-:S03]  /*5840*/  ULDC UR6, c[0x0][0x154] ;  /* 0x0000550000067ab9 */ /* 0x000fc60000000800 */
[----:B0-----:R-:W-:Y:S02]  /*5850*/  IMAD.MOV R6, RZ, RZ, -R22 ;  /* 0x000000ffff067224 */ /* 0x001fe400078e0a16 */
[----:B------:R-:W-:Y:S02]  /*5860*/  IMAD.IADD R5, R5, 0x1, R7 ;  /* 0x0000000105057824 */ /* 0x000fe400078e0207 */
[----:B-1----:R-:W-:Y:S01]  /*5870*/  IMAD R15, R20, R6, R15 ;  /* 0x00000006140f7224 */ /* 0x002fe200078e020f */
[----:B--2---:R-:W-:Y:S01]  /*5880*/  I2FP.F32.U32 R6, R13 ;  /* 0x0000000d00067245 */ /* 0x004fe20000201000 */
[----:B------:R-:W0:Y:S01]  /*5890*/  LDC R20, c[0x0][0x148] ;  /* 0x00005200ff147b82 */ /* 0x000e220000000800 */
[--C-:B------:R-:W-:Y:S02]  /*58a0*/  SHF.R.U64 R21, R4, UR5, R5.reuse ;  /* 0x0000000504157c19 */ /* 0x100fe40008001205 */
[----:B------:R-:W-:Y:S01]  /*58b0*/  SHF.R.U32.HI R4, RZ, UR5, R5 ;  /* 0x00000005ff047c19 */ /* 0x000fe20008011605 */
[----:B------:R-:W-:Y:S01]  /*58c0*/  FMUL R6, R6, UR6 ;  /* 0x0000000606067c20 */ /* 0x000fe20008400000 */
[----:B------:R-:W-:-:S02]  /*58d0*/  ULDC UR5, c[0x0][0x608] ;  /* 0x0001820000057ab9 */ /* 0x000fc40000000800 */
[--C-:B------:R-:W-:Y:S01]  /*58e0*/  SHF.R.U64 R23, R21, UR5, R4.reuse ;  /* 0x0000000515177c19 */ /* 0x100fe20008001204 */
[----:B------:R1:W2:Y:S01]  /*58f0*/  F2I.U32.TRUNC.NTZ R24, R6 ;  /* 0x0000000600187305 */ /* 0x0002a2000020f000 */
[----:B------:R-:W-:Y:S01]  /*5900*/  SHF.R.U32.HI R4, RZ, UR5, R4 ;  /* 0x00000005ff047c19 */ /* 0x000fe20008011604 */
[----:B------:R-:W-:-:S03]  /*5910*/  ULDC UR5, c[0x0][0x658] ;  /* 0x0001960000057ab9 */ /* 0x000fc60000000800 */
[--C-:B------:R-:W-:Y:S02]  /*5920*/  SHF.R.U64 R22, R23, UR5, R4.reuse ;  /* 0x0000000517167c19 */ /* 0x100fe40008001204 */
[----:B------:R-:W-:-:S03]  /*5930*/  SHF.R.U32.HI R25, RZ, UR5, R4 ;  /* 0x00000005ff197c19 */ /* 0x000fc60008011604 */
[----:B------:R-:W-:Y:S02]  /*5940*/  IMAD.MOV.U32 R4, RZ, RZ, R22 ;  /* 0x000000ffff047224 */ /* 0x000fe400078e0016 */
[----:B------:R-:W-:Y:S01]  /*5950*/  IMAD.MOV.U32 R5, RZ, RZ, R25 ;  /* 0x000000ffff057224 */ /* 0x000fe200078e0019 */
[----:B-1----:R-:W-:Y:S06]  /*5960*/  @!P0 BRA `(.L_x_114) ;  /* 0x0000000000288947 */ /* 0x002fec0003800000 */
        /* <DEDUP_REMOVED lines=10> */
.L_x_114:
[----:B------:R-:W-:Y:S01]  /*5a10*/  ISETP.NE.AND P0, PT, R2, 0x1, PT ;  /* 0x000000010200780c */ /* 0x000fe20003f05270 */
[----:B------:R-:W-:Y:S01]  /*5a20*/  ULDC UR5, c[0x0][0x648] ;  /* 0x0001920000057ab9 */ /* 0x000fe20000000800 */
[----:B------:R-:W-:Y:S01]  /*5a30*/  LOP3.LUT R23, R23, UR17, RZ, 0xc0, !PT ;  /* 0x0000001117177c12 */ /* 0x000fe2000f8ec0ff */
[----:B--2---:R-:W-:Y:S01]  /*5a40*/  IMAD.MOV R24, RZ, RZ, -R24 ;  /* 0x000000ffff187224 */ /* 0x004fe200078e0a18 */
[----:B------:R-:W-:Y:S01]  /*5a50*/  SHF.R.U64 R4, R4, UR5, R5 ;  /* 0x0000000504047c19 */ /* 0x000fe20008001205 */
[----:B------:R-:W-:Y:S01]  /*5a60*/  ULDC UR5, c[0x0][0x638] ;  /* 0x00018e0000057ab9 */ /* 0x000fe20000000800 */
[----:B------:R-:W-:Y:S01]  /*5a70*/  LOP3.LUT R21, R21, UR4, RZ, 0xc0, !PT ;  /* 0x0000000415157c12 */ /* 0x000fe2000f8ec0ff */
[----:B------:R-:W-:Y:S01]  /*5a80*/  ULDC UR6, c[0x0][0x610] ;  /* 0x0001840000067ab9 */ /* 0x000fe20000000800 */
[----:B------:R-:W-:Y:S02]  /*5a90*/  IMAD.MOV.U32 R6, RZ, RZ, R14 ;  /* 0x000000ffff067224 */ /* 0x000fe400078e000e */
[----:B------:R-:W-:-:S02]  /*5aa0*/  IMAD.MOV R5, RZ, RZ, -R4 ;  /* 0x000000ffff057224 */ /* 0x000fc400078e0a04 */
[----:B------:R-:W-:Y:S02]  /*5ab0*/  IMAD R4, R4, UR18, R23 ;  /* 0x0000001204047c24 */ /* 0x000fe4000f8e0217 */
[----:B0-----:R-:W-:Y:S02]  /*5ac0*/  @P0 IMAD R15, R20, R24, R13 ;  /* 0x00000018140f0224 */ /* 0x001fe400078e020d */
[----:B------:R-:W-:Y:S01]  /*5ad0*/  IMAD R22, R5, UR5, R22 ;  /* 0x0000000505167c24 */ /* 0x000fe2000f8e0216 */
[----:B------:R-:W-:Y:S01]  /*5ae0*/  ULDC UR5, c[0x0][0x600] ;  /* 0x0001800000057ab9 */ /* 0x000fe20000000800 */
[----:B------:R-:W-:Y:S02]  /*5af0*/  IMAD R15, R4, UR6, R15 ;  /* 0x00000006040f7c24 */ /* 0x000fe4000f8e020f */
[----:B------:R-:W-:Y:S02]  /*5b00*/  IMAD R22, R22, UR5, R21 ;  /* 0x0000000516167c24 */ /* 0x000fe4000f8e0215 */
[----:B------:R-:W-:-:S03]  /*5b10*/  IMAD.MOV.U32 R4, RZ, RZ, 0x1 ;  /* 0x00000001ff047424 */ /* 0x000fc600078e00ff */
[----:B------:R-:W-:Y:S02]  /*5b20*/  SEL R13, R22, R15, !P0 ;  /* 0x0000000f160d7207 */ /* 0x000fe40004000000 */
[----:B------:R-:W-:-:S07]  /*5b30*/  SEL R20, R15, R22, !P0 ;  /* 0x000000160f147207 */ /* 0x000fce0004000000 */
.L_x_112:
[----:B------:R-:W-:Y:S05]  /*5b40*/  BSYNC B1 ;  /* 0x0000000000017941 */ /* 0x000fea0003800000 */
.L_x_111:
[----:B------:R-:W-:-:S13]  /*5b50*/  LOP3.LUT P0, RZ, R4, 0xff, RZ, 0xc0, !PT ;  /* 0x000000ff04ff7812 */ /* 0x000fda000780c0ff */
[----:B------:R-:W-:Y:S05]  /*5b60*/  @P0 BRA `(.L_x_115) ;  /* 0xfffffff400400947 */ /* 0x000fea000383ffff */
[----:B------:R-:W-:Y:S05]  /*5b70*/  BSYNC B0 ;  /* 0x0000000000007941 */ /* 0x000fea0003800000 */
.L_x_104:
[----:B------:R-:W-:-:S03]  /*5b80*/  UMOV UR5, 0xffffffff ;  /* 0xffffffff00057882 */ /* 0x000fc60000000000 */
[----:B------:R-:W-:Y:S05]  /*5b90*/  BRA.DIV UR5, `(.L_x_116) ;  /* 0x0000000605387947 */ /* 0x000fea000b800000 */
[----:B------:R-:W-:-:S13]  /*5ba0*/  ELECT P6, URZ, PT ;  /* 0x00000000003f782f */ /* 0x000fda00038c0000 */
.L_x_131:
[----:B------:R-:W-:Y:S04]  /*5bb0*/  BSSY B0, `(.L_x_117) ;  /* 0x0000034000007945 */ /* 0x000fe80003800000 */
[----:B------:R-:W-:Y:S05]  /*5bc0*/  @!P6 BRA `(.L_x_118) ;  /* 0x0000000000c8e947 */ /* 0x000fea0003800000 */
[----:B------:R-:W-:-:S04]  /*5bd0*/  LOP3.LUT R19, R19, 0x2, RZ, 0xfc, !PT ;  /* 0x0000000213137812 */ /* 0x000fc800078efcff */
[----:B------:R-:W-:-:S13]  /*5be0*/  ISETP.NE.AND P0, PT, R19, 0x3, PT ;  /* 0x000000031300780c */ /* 0x000fda0003f05270 */
[----:B------:R-:W-:Y:S05]  /*5bf0*/  @!P0 BRA `(.L_x_119) ;  /* 0x0000000000048947 */ /* 0x000fea0003800000 */
[----:B------:R-:W-:Y:S01]  /*5c00*/  BPT.TRAP 0x1 ;  /* 0x000000040000795c */ /* 0x000fe20000300000 */
.L_x_119:
[----:B------:R-:W0:Y:S01]  /*5c10*/  S2R R5, SR_CgaCtaId ;  /* 0x0000000000057919 */ /* 0x000e220000008800 */
[----:B------:R-:W-:Y:S02]  /*5c20*/  MOV R2, 0x400 ;  /* 0x0000040000027802 */ /* 0x000fe40000000f00 */
[----:B------:R-:W-:Y:S02]  /*5c30*/  SHF.L.U32 R4, R0, 0x1f, RZ ;  /* 0x0000001f00047819 */ /* 0x000fe400000006ff */
[----:B0-----:R-:W-:-:S05]  /*5c40*/  LEA R2, R5, R2, 0x18 ;  /* 0x0000000205027211 */ /* 0x001fca00078ec0ff */
[----:B------:R-:W-:-:S04]  /*5c50*/  VIADD R2, R2, 0x28 ;  /* 0x0000002802027836 */ /* 0x000fc80000000000 */
[C---:B------:R-:W-:Y:S02]  /*5c60*/  IMAD R7, R3.reuse, 0x8, R2 ;  /* 0x0000000803077824 */ /* 0x040fe400078e0202 */
[----:B------:R-:W-:Y:S02]  /*5c70*/  VIADD R3, R3, 0x1 ;  /* 0x0000000103037836 */ /* 0x000fe40000000000 */
[----:B------:R-:W0:Y:S03]  /*5c80*/  SYNCS.PHASECHK.TRANS64.TRYWAIT P0, [R7+URZ], R4 ;  /* 0x00000004070075a7 */ /* 0x000e26000800017f */
[----:B------:R-:W-:-:S04]  /*5c90*/  ISETP.NE.AND P1, PT, R3, 0x5, PT ;  /* 0x000000050300780c */ /* 0x000fc80003f25270 */
[----:B------:R-:W-:Y:S02]  /*5ca0*/  SEL R5, RZ, 0x1, P1 ;  /* 0x00000001ff057807 */ /* 0x000fe40000800000 */
[----:B------:R-:W-:Y:S02]  /*5cb0*/  SEL R3, R3, RZ, P1 ;  /* 0x000000ff03037207 */ /* 0x000fe40000800000 */
[----:B------:R-:W-:-:S03]  /*5cc0*/  LOP3.LUT R6, R0, R5, RZ, 0x3c, !PT ;  /* 0x0000000500067212 */ /* 0x000fc600078e3cff */
[----:B------:R-:W-:Y:S01]  /*5cd0*/  IMAD R8, R3, 0x8, R2 ;  /* 0x0000000803087824 */ /* 0x000fe200078e0202 */
[----:B------:R-:W-:Y:S01]  /*5ce0*/  SHF.L.U32 R5, R6, 0x1f, RZ ;  /* 0x0000001f06057819 */ /* 0x000fe200000006ff */
[----:B0-----:R-:W-:Y:S06]  /*5cf0*/  @!P0 BRA `(.L_x_120) ;  /* 0x0000000400008947 */ /* 0x001fec0003800000 */
.L_x_132:
[----:B------:R-:W1:Y:S01]  /*5d00*/  SYNCS.PHASECHK.TRANS64.TRYWAIT P0, [R8+URZ], R5 ;  /* 0x00000005080075a7 */ /* 0x000e62000800017f */
[----:B------:R-:W-:-:S05]  /*5d10*/  VIADD R0, R3, 0x1 ;  /* 0x0000000103007836 */ /* 0x000fca0000000000 */
[----:B------:R-:W-:-:S04]  /*5d20*/  ISETP.NE.AND P1, PT, R0, 0x5, PT ;  /* 0x000000050000780c */ /* 0x000fc80003f25270 */
[----:B------:R-:W-:Y:S02]  /*5d30*/  SEL R3, RZ, 0x1, P1 ;  /* 0x00000001ff037807 */ /* 0x000fe40000800000 */
[----:B0-----:R-:W-:Y:S02]  /*5d40*/  SEL R7, R0, RZ, P1 ;  /* 0x000000ff00077207 */ /* 0x001fe40000800000 */
[----:B------:R-:W-:-:S03]  /*5d50*/  LOP3.LUT R6, R6, R3, RZ, 0x3c, !PT ;  /* 0x0000000306067212 */ /* 0x000fc600078e3cff */
[----:B------:R-:W-:Y:S01]  /*5d60*/  IMAD R9, R7, 0x8, R2 ;  /* 0x0000000807097824 */ /* 0x000fe200078e0202 */
[----:B------:R-:W-:Y:S01]  /*5d70*/  SHF.L.U32 R4, R6, 0x1f, RZ ;  /* 0x0000001f06047819 */ /* 0x000fe200000006ff */
[----:B-1----:R-:W-:Y:S06]  /*5d80*/  @!P0 BRA `(.L_x_121) ;  /* 0x0000000000f08947 */ /* 0x002fec0003800000 */
.L_x_133:
[----:B------:R-:W1:Y:S01]  /*5d90*/  SYNCS.PHASECHK.TRANS64.TRYWAIT P0, [R9+URZ], R4 ;  /* 0x00000004090075a7 */ /* 0x000e62000800017f */
[----:B------:R-:W-:-:S05]  /*5da0*/  VIADD R0, R7, 0x1 ;  /* 0x0000000107007836 */ /* 0x000fca0000000000 */
[----:B------:R-:W-:-:S04]  /*5db0*/  ISETP.NE.AND P1, PT, R0, 0x5, PT ;  /* 0x000000050000780c */ /* 0x000fc80003f25270 */
[----:B------:R-:W-:Y:S02]  /*5dc0*/  SEL R3, RZ, 0x1, P1 ;  /* 0x00000001ff037807 */ /* 0x000fe40000800000 */
[----:B------:R-:W-:Y:S02]  /*5dd0*/  SEL R7, R0, RZ, P1 ;  /* 0x000000ff00077207 */ /* 0x000fe40000800000 */
[----:B------:R-:W-:-:S03]  /*5de0*/  LOP3.LUT R11, R6, R3, RZ, 0x3c, !PT ;  /* 0x00000003060b7212 */ /* 0x000fc600078e3cff */
[----:B------:R-:W-:Y:S01]  /*5df0*/  IMAD R6, R7, 0x8, R2 ;  /* 0x0000000807067824 */ /* 0x000fe200078e0202 */
[----:B0-----:R-:W-:Y:S01]  /*5e00*/  SHF.L.U32 R5, R11, 0x1f, RZ ;  /* 0x0000001f0b057819 */ /* 0x001fe200000006ff */
[----:B-1----:R-:W-:Y:S06]  /*5e10*/  @!P0 BRA `(.L_x_122) ;  /* 0x0000000000e08947 */ /* 0x002fec0003800000 */
.L_x_134:
[----:B------:R-:W1:Y:S01]  /*5e20*/  SYNCS.PHASECHK.TRANS64.TRYWAIT P0, [R6+URZ], R5 ;  /* 0x00000005060075a7 */ /* 0x000e62000800017f */
[----:B------:R-:W-:-:S05]  /*5e30*/  VIADD R0, R7, 0x1 ;  /* 0x0000000107007836 */ /* 0x000fca0000000000 */
[----:B------:R-:W-:-:S04]  /*5e40*/  ISETP.NE.AND P1, PT, R0, 0x5, PT ;  /* 0x000000050000780c */ /* 0x000fc80003f25270 */
[----:B0-----:R-:W-:Y:S02]  /*5e50*/  SEL R4, RZ, 0x1, P1 ;  /* 0x00000001ff047807 */ /* 0x001fe40000800000 */
[----:B------:R-:W-:Y:S02]  /*5e60*/  SEL R3, R0, RZ, P1 ;  /* 0x000000ff00037207 */ /* 0x000fe40000800000 */
[----:B------:R-:W-:Y:S01]  /*5e70*/  LOP3.LUT R0, R11, R4, RZ, 0x3c, !PT ;  /* 0x000000040b007212 */ /* 0x000fe200078e3cff */
[----:B-1----:R-:W-:Y:S06]  /*5e80*/  @!P0 BRA `(.L_x_123) ;  /* 0x0000000000d88947 */ /* 0x002fec0003800000 */
.L_x_135:
[----:B------:R-:W-:Y:S01]  /*5e90*/  IMAD R3, R3, 0x8, R2 ;  /* 0x0000000803037824 */ /* 0x000fe200078e0202 */
[----:B------:R-:W-:-:S07]  /*5ea0*/  SHF.L.U32 R0, R0, 0x1f, RZ ;  /* 0x0000001f00007819 */ /* 0x000fce00000006ff */
.L_x_124:
[----:B-1----:R1:W2:Y:S02]  /*5eb0*/  SYNCS.PHASECHK.TRANS64.TRYWAIT P0, [R3+URZ], R0 ;  /* 0x00000000030075a7 */ /* 0x0022a4000800017f */
[----:B--2---:R-:W-:Y:S05]  /*5ec0*/  @!P0 NANOSLEEP.SYNCS 0x989680 ;  /* 0x009896800000895d */ /* 0x004fea0003900000 */
[----:B------:R-:W2:Y:S02]  /*5ed0*/  @!P0 SYNCS.PHASECHK.TRANS64 P0, [R3+URZ], R0 ;  /* 0x00000000030085a7 */ /* 0x000ea4000800007f */
[----:B--2---:R-:W-:Y:S05]  /*5ee0*/  @!P0 BRA `(.L_x_124) ;  /* 0xfffffffc00f08947 */ /* 0x004fea000383ffff */
.L_x_118:
[----:B------:R-:W-:Y:S05]  /*5ef0*/  BSYNC B0 ;  /* 0x0000000000007941 */ /* 0x000fea0003800000 */
.L_x_117:
[----:B------:R-:W-:Y:S05]  /*5f00*/  EXIT ;  /* 0x000000000000794d */ /* 0x000fea0003800000 */
.L_x_21:
[----:B---3--:R3:W4:Y:S02]  /*5f10*/  SYNCS.PHASECHK.TRANS64.TRYWAIT P1, [R3+URZ], R0 ;  /* 0x00000000030075a7 */ /* 0x008724000802017f */
[----:B----4-:R-:W-:Y:S05]  /*5f20*/  @!P1 NANOSLEEP.SYNCS 0x989680 ;  /* 0x009896800000995d */ /* 0x010fea0003900000 */
[----:B------:R-:W4:Y:S02]  /*5f30*/  @!P1 SYNCS.PHASECHK.TRANS64 P1, [R3+URZ], R0 ;  /* 0x00000000030095a7 */ /* 0x000f24000802007f */
[----:B----4-:R-:W-:Y:S05]  /*5f40*/  @!P1 BRA `(.L_x_21) ;  /* 0xfffffffc00f09947 */ /* 0x010fea000383ffff */
[----:B------:R-:W-:Y:S05]  /*5f50*/  BRA `(.L_x_20) ;  /* 0xffffffb400587947 */ /* 0x000fea000383ffff */
.L_x_26:
[----:B-1----:R1:W2:Y:S02]  /*5f60*/  SYNCS.PHASECHK.TRANS64.TRYWAIT P1, [R5+URZ], R4 ;  /* 0x00000004050075a7 */ /* 0x0022a4000802017f */
[----:B--2---:R-:W-:Y:S05]  /*5f70*/  @!P1 NANOSLEEP.SYNCS 0x989680 ;  /* 0x009896800000995d */ /* 0x004fea0003900000 */
[----:B------:R-:W2:Y:S02]  /*5f80*/  @!P1 SYNCS.PHASECHK.TRANS64 P1, [R5+URZ], R4 ;  /* 0x00000004050095a7 */ /* 0x000ea4000802007f */
[----:B--2---:R-:W-:Y:S05]  /*5f90*/  @!P1 BRA `(.L_x_26) ;  /* 0xfffffffc00f09947 */ /* 0x004fea000383ffff */
[----:B------:R-:W-:Y:S05]  /*5fa0*/  BRA `(.L_x_25) ;  /* 0xffffffb800487947 */ /* 0x000fea000383ffff */
.L_x_105:
[----:B------:R-:W-:Y:S01]  /*5fb0*/  BSSY B1, `(.L_x_125) ;  /* 0x0000006000017945 */ /* 0x000fe20003800000 */
[----:B------:R-:W-:-:S07]  /*5fc0*/  IMAD.MOV.U32 R15, RZ, RZ, -0x1 ;  /* 0xffffffffff0f7424 */ /* 0x000fce00078e00ff */
[----:B------:R-:W-:Y:S05]  /*5fd0*/  WARPSYNC.COLLECTIVE R15, `(.L_x_126) ;  /* 0x000000000f0c7348 */ /* 0x000fea0003c00000 */
[----:B------:R-:W-:Y:S02]  /*5fe0*/  ELECT P6, UR62, PT ;  /* 0x00000000003e782f */ /* 0x000fe400038c0000 */
[----:B------:R-:W-:Y:S01]  /*5ff0*/  MOV R14, UR62 ;  /* 0x0000003e000e7c02 */ /* 0x000fe20008000f00 */
[----:B------:R-:W-:Y:S10]  /*6000*/  ENDCOLLECTIVE ;  /* 0x000000000000791b */ /* 0x000ff40003800000 */
.L_x_126:
[----:B------:R-:W-:Y:S05]  /*6010*/  BSYNC B1 ;  /* 0x0000000000017941 */ /* 0x000fea0003800000 */
.L_x_125:
[----:B------:R-:W-:Y:S05]  /*6020*/  BRA `(.L_x_127) ;  /* 0xfffffff0001c7947 */ /* 0x000fea000383ffff */
.L_x_108:
[----:B-1----:R1:W2:Y:S02]  /*6030*/  SYNCS.PHASECHK.TRANS64.TRYWAIT P0, [R22+URZ+0x28], R13 ;  /* 0x0000280d160075a7 */ /* 0x0022a4000800017f */
[----:B--2---:R-:W-:Y:S05]  /*6040*/  @!P0 NANOSLEEP.SYNCS 0x989680 ;  /* 0x009896800000895d */ /* 0x004fea0003900000 */
[----:B------:R-:W2:Y:S02]  /*6050*/  @!P0 SYNCS.PHASECHK.TRANS64 P0, [R22+URZ+0x28], R13 ;  /* 0x0000280d160085a7 */ /* 0x000ea4000800007f */
[----:B--2---:R-:W-:Y:S05]  /*6060*/  @!P0 BRA `(.L_x_108) ;  /* 0xfffffffc00f08947 */ /* 0x004fea000383ffff */
[----:B------:R-:W-:Y:S05]  /*6070*/  BRA `(.L_x_128) ;  /* 0xfffffff0005c7947 */ /* 0x000fea000383ffff */
.L_x_116:
[----:B------:R-:W-:Y:S01]  /*6080*/  BSSY B0, `(.L_x_129) ;  /* 0x0000006000007945 */ /* 0x000fe20003800000 */
[----:B------:R-:W-:-:S07]  /*6090*/  IMAD.MOV.U32 R15, RZ, RZ, -0x1 ;  /* 0xffffffffff0f7424 */ /* 0x000fce00078e00ff */
[----:B------:R-:W-:Y:S05]  /*60a0*/  WARPSYNC.COLLECTIVE R15, `(.L_x_130) ;  /* 0x000000000f0c7348 */ /* 0x000fea0003c00000 */
[----:B------:R-:W-:Y:S02]  /*60b0*/  ELECT P6, UR62, PT ;  /* 0x00000000003e782f */ /* 0x000fe400038c0000 */
[----:B------:R-:W-:Y:S01]  /*60c0*/  MOV R14, UR62 ;  /* 0x0000003e000e7c02 */ /* 0x000fe20008000f00 */
[----:B------:R-:W-:Y:S10]  /*60d0*/  ENDCOLLECTIVE ;  /* 0x000000000000791b */ /* 0x000ff40003800000 */
.L_x_130:
[----:B------:R-:W-:Y:S05]  /*60e0*/  BSYNC B0 ;  /* 0x0000000000007941 */ /* 0x000fea0003800000 */
.L_x_129:
[----:B------:R-:W-:Y:S05]  /*60f0*/  BRA `(.L_x_131) ;  /* 0xfffffff800ac7947 */ /* 0x000fea000383ffff */
.L_x_120:
[----:B0-----:R0:W1:Y:S02]  /*6100*/  SYNCS.PHASECHK.TRANS64.TRYWAIT P0, [R7+URZ], R4 ;  /* 0x00000004070075a7 */ /* 0x001064000800017f */
[----:B-1----:R-:W-:Y:S05]  /*6110*/  @!P0 NANOSLEEP.SYNCS 0x989680 ;  /* 0x009896800000895d */ /* 0x002fea0003900000 */
[----:B------:R-:W1:Y:S02]  /*6120*/  @!P0 SYNCS.PHASECHK.TRANS64 P0, [R7+URZ], R4 ;  /* 0x00000004070085a7 */ /* 0x000e64000800007f */
[----:B-1----:R-:W-:Y:S05]  /*6130*/  @!P0 BRA `(.L_x_120) ;  /* 0xfffffffc00f08947 */ /* 0x002fea000383ffff */
[----:B------:R-:W-:Y:S05]  /*6140*/  BRA `(.L_x_132) ;  /* 0xfffffff800ec7947 */ /* 0x000fea000383ffff */
.L_x_121:
[----:B0-----:R0:W1:Y:S02]  /*6150*/  SYNCS.PHASECHK.TRANS64.TRYWAIT P0, [R8+URZ], R5 ;  /* 0x00000005080075a7 */ /* 0x001064000800017f */
[----:B-1----:R-:W-:Y:S05]  /*6160*/  @!P0 NANOSLEEP.SYNCS 0x989680 ;  /* 0x009896800000895d */ /* 0x002fea0003900000 */
[----:B------:R-:W1:Y:S02]  /*6170*/  @!P0 SYNCS.PHASECHK.TRANS64 P0, [R8+URZ], R5 ;  /* 0x00000005080085a7 */ /* 0x000e64000800007f */
[----:B-1----:R-:W-:Y:S05]  /*6180*/  @!P0 BRA `(.L_x_121) ;  /* 0xfffffffc00f08947 */ /* 0x002fea000383ffff */
[----:B------:R-:W-:Y:S05]  /*6190*/  BRA `(.L_x_133) ;  /* 0xfffffff800fc7947 */ /* 0x000fea000383ffff */
.L_x_122:
[----:B0-----:R0:W1:Y:S02]  /*61a0*/  SYNCS.PHASECHK.TRANS64.TRYWAIT P0, [R9+URZ], R4 ;  /* 0x00000004090075a7 */ /* 0x001064000800017f */
[----:B-1----:R-:W-:Y:S05]  /*61b0*/  @!P0 NANOSLEEP.SYNCS 0x989680 ;  /* 0x009896800000895d */ /* 0x002fea0003900000 */
[----:B------:R-:W1:Y:S02]  /*61c0*/  @!P0 SYNCS.PHASECHK.TRANS64 P0, [R9+URZ], R4 ;  /* 0x00000004090085a7 */ /* 0x000e64000800007f */
[----:B-1----:R-:W-:Y:S05]  /*61d0*/  @!P0 BRA `(.L_x_122) ;  /* 0xfffffffc00f08947 */ /* 0x002fea000383ffff */
[----:B------:R-:W-:Y:S05]  /*61e0*/  BRA `(.L_x_134) ;  /* 0xfffffffc000c7947 */ /* 0x000fea000383ffff */
.L_x_123:
[----:B0-----:R0:W1:Y:S02]  /*61f0*/  SYNCS.PHASECHK.TRANS64.TRYWAIT P0, [R6+URZ], R5 ;  /* 0x00000005060075a7 */ /* 0x001064000800017f */
[----:B-1----:R-:W-:Y:S05]  /*6200*/  @!P0 NANOSLEEP.SYNCS 0x989680 ;  /* 0x009896800000895d */ /* 0x002fea0003900000 */
[----:B------:R-:W1:Y:S02]  /*6210*/  @!P0 SYNCS.PHASECHK.TRANS64 P0, [R6+URZ], R5 ;  /* 0x00000005060085a7 */ /* 0x000e64000800007f */
[----:B-1----:R-:W-:Y:S05]  /*6220*/  @!P0 BRA `(.L_x_123) ;  /* 0xfffffffc00f08947 */ /* 0x002fea000383ffff */
[----:B------:R-:W-:Y:S05]  /*6230*/  BRA `(.L_x_135) ;  /* 0xfffffffc00147947 */ /* 0x000fea000383ffff */
.L_x_136:
[----:B------:R-:W-:-:S00]  /*6240*/  BRA `(.L_x_136) ;  /* 0xfffffffc00fc7947 */ /* 0x000fc0000383ffff */
[----:B------:R-:W-:-:S00]  /*6250*/  NOP ;  /* 0x0000000000007918 */ /* 0x000fc00000000000 */
        /* <DEDUP_REMOVED lines=10> */
.L_x_137:


//--------------------- .nv.global.init           --------------------------
	.section	.nv.global.init,"aw",@progbits
.nv.global.init:
	.type		$str$22,@object
	.size		$str$22,($str$23 - $str$22)
$str$22:
        /*0000*/ 	.byte	0x6b, 0x5f, 0x74, 0x69, 0x6c, 0x65, 0x5f, 0x63, 0x6f, 0x75, 0x6e, 0x74, 0x20, 0x3e, 0x3d, 0x20
        /*0010*/ 	.byte	0x31, 0x00
	.type		$str$23,@object
	.size		$str$23,(__unnamed_1 - $str$23)
$str$23:
        /*0012*/ 	.byte	0x2f, 0x74, 0x6d, 0x70, 0x2f, 0x63, 0x75, 0x74, 0x6c, 0x61, 0x73, 0x73, 0x5f, 0x73, 0x77, 0x65
        /*0022*/ 	.byte	0x65, 0x70, 0x5f, 0x73, 0x72, 0x63, 0x2f, 0x69, 0x6e, 0x63, 0x6c, 0x75, 0x64, 0x65, 0x2f, 0x63
        /*0032*/ 	.byte	0x75, 0x74, 0x6c, 0x61, 0x73, 0x73, 0x2f, 0x67, 0x65, 0x6d, 0x6d, 0x2f, 0x63, 0x6f, 0x6c, 0x6c
        /*0042*/ 	.byte	0x65, 0x63, 0x74, 0x69, 0x76, 0x65, 0x2f, 0x73, 0x6d, 0x39, 0x30, 0x5f, 0x6d, 0x6d, 0x61, 0x5f
        /*0052*/ 	.byte	0x74, 0x6d, 0x61, 0x5f, 0x67, 0x6d, 0x6d, 0x61, 0x5f, 0x73, 0x73, 0x5f, 0x77, 0x61, 0x72, 0x70
        /*0062*/ 	.byte	0x73, 0x70, 0x65, 0x63, 0x69, 0x61, 0x6c, 0x69, 0x7a, 0x65, 0x64, 0x2e, 0x68, 0x70, 0x70, 0x00
	.type		__unnamed_1,@object
	.size		__unnamed_1,(.L_0 - __unnamed_1)
__unnamed_1:
        /*0072*/ 	.byte	0x76, 0x6f, 0x69, 0x64, 0x20, 0x63, 0x75, 0x74, 0x6c, 0x61, 0x73, 0x73, 0x3a, 0x3a, 0x67, 0x65
        /* <DEDUP_REMOVED lines=180> */
        /*0bc2*/ 	.byte	0x3a, 0x3a, 0x69, 0x64, 0x65, 0x6e, 0x74, 0x69, 0x74, 0x79, 0x5d, 0x00
.L_0:


//--------------------- .nv.shared._ZN7cutlass13device_kernelINS_4gemm6kernel13GemmUniversalIN4cute5tupleIJiiiiEEENS1_10collective13CollectiveMmaINS1_34MainloopSm90TmaGmmaWarpSpecializedILi5ENS5_IJNS4_1CILi1EEENSA_ILi2EEESB_EEENS1_35KernelTmaWarpSpecializedCooperativeEEENS5_IJNSA_ILi128EEENSA_ILi64EEESH_EEENS_10bfloat16_tENS5_IJlSB_lEEESJ_SK_NS4_8TiledMMAINS4_8MMA_AtomIJNS4_4SM904GMMA27MMA_64x64x16_F32BF16BF16_SSILNSO_5MajorE0ELSQ_0ELNSO_7ScaleInE1ELSR_1EEEEEENS4_6LayoutINS5_IJSC_SB_SB_EEENS5_IJSB_NSA_ILi0EEESW_EEEEENS5_IJNS4_10UnderscoreESZ_SZ_EEEEENS4_23SM90_TMA_LOAD_MULTICASTENS4_14ComposedLayoutINS4_7SwizzleILi3ELi4ELi3EEENS4_18smem_ptr_flag_bitsILi16EEENSU_INS5_IJNSA_ILi8EEESH_EEENS5_IJSH_SB_EEEEEEEvNS4_8identityENS4_13SM90_TMA_LOADES1C_vS1D_EENS_8epilogue10collective6detail29Sm90TmaWarpSpecializedAdapterINS1H_15DefaultEpilogueISJ_SK_SK_NS1G_6thread17LinearCombinationISJ_Li1EffLNS1L_9ScaleType4KindE0ELNS_15FloatRoundStyleE2ESJ_EENS1_15EpilogueDefaultEEEEEvvEEEEvNT_6ParamsE --------------------------
	.section	.nv.shared._ZN7cutlass13device_kernelINS_4gemm6kernel13GemmUniversalIN4cute5tupleIJiiiiEEENS1_10collective13CollectiveMmaINS1_34MainloopSm90TmaGmmaWarpSpecializedILi5ENS5_IJNS4_1CILi1EEENSA_ILi2EEESB_EEENS1_35KernelTmaWarpSpecializedCooperativeEEENS5_IJNSA_ILi128EEENSA_ILi64EEESH_EEENS_10bfloat16_tENS5_IJlSB_lEEESJ_SK_NS4_8TiledMMAINS4_8MMA_AtomIJNS4_4SM904GMMA27MMA_64x64x16_F32BF16BF16_SSILNSO_5MajorE0ELSQ_0ELNSO_7ScaleInE1ELSR_1EEEEEENS4_6LayoutINS5_IJSC_SB_SB_EEENS5_IJSB_NSA_ILi0EEESW_EEEEENS5_IJNS4_10UnderscoreESZ_SZ_EEEEENS4_23SM90_TMA_LOAD_MULTICASTENS4_14ComposedLayoutINS4_7SwizzleILi3ELi4ELi3EEENS4_18smem_ptr_flag_bitsILi16EEENSU_INS5_IJNSA_ILi8EEESH_EEENS5_IJSH_SB_EEEEEEEvNS4_8identityENS4_13SM90_TMA_LOADES1C_vS1D_EENS_8epilogue10collective6detail29Sm90TmaWarpSpecializedAdapterINS1H_15DefaultEpilogueISJ_SK_SK_NS1G_6thread17LinearCombinationISJ_Li1EffLNS1L_9ScaleType4KindE0ELNS_15FloatRoundStyleE2ESJ_EENS1_15EpilogueDefaultEEEEEvvEEEEvNT_6ParamsE,"aw",@nobits
	.sectionflags	@""
	.align	16
	.zero		1024


//--------------------- .nv.shared.reserved.0     --------------------------
	.section	.nv.shared.reserved.0,"aw",@nobits
	.weak		__nv_reservedSMEM_offset_0_alias
	.size		__nv_reservedSMEM_offset_0_alias, 0, 0
	.other		__nv_reservedSMEM_offset_0_alias,@"STO_CUDA_RESERVED_SHARED STV_DEFAULT"
__nv_reservedSMEM_offset_0_alias:
	.zero		0


//--------------------- .nv.global                --------------------------
	.section	.nv.global,"aw",@nobits
.nv.global:
	.type		_ZN39_INTERNAL_a1aec3e0_4_k_cu_2c97c747_31124cute1_E,@object
	.size		_ZN39_INTERNAL_a1aec3e0_4_k_cu_2c97c747_31124cute1_E,(_ZN39_INTERNAL_a1aec3e0_4_k_cu_2c97c747_31124cuda3std3__45__cpo6cbeginE - _ZN39_INTERNAL_a1aec3e0_4_k_cu_2c97c747_31124cute1_E)
_ZN39_INTERNAL_a1aec3e0_4_k_cu_2c97c747_31124cute1_E:
	.zero		1
	.type		_ZN39_INTERNAL_a1aec3e0_4_k_cu_2c97c747_31124cuda3std3__45__cpo6cbeginE,@object
	.size		_ZN39_INTERNAL_a1aec3e0_4_k_cu_2c97c747_31124cuda3std3__45__cpo6cbeginE,(_ZN39_INTERNAL_a1aec3e0_4_k_cu_2c97c747_31124cuda3std3__48in_placeE - _ZN39_INTERNAL_a1aec3e0_4_k_cu_2c97c747_31124cuda3std3__45__cpo6cbeginE)
_ZN39_INTERNAL_a1aec3e0_4_k_cu_2c97c747_31124cuda3std3__45__cpo6cbeginE:
	.zero		1
	.type		_ZN39_INTERNAL_a1aec3e0_4_k_cu_2c97c747_31124cuda3std3__48in_placeE,@object
	.size		_ZN39_INTERNAL_a1aec3e0_4_k_cu_2c97c747_31124cuda3std3__48in_placeE,(_ZN39_INTERNAL_a1aec3e0_4_k_cu_2c97c747_31124cuda3std6ranges3__45__cpo9iter_moveE - _ZN39_INTERNAL_a1aec3e0_4_k_cu_2c97c747_31124cuda3std3__48in_placeE)
_ZN39_INTERNAL_a1aec3e0_4_k_cu_2c97c747_31124cuda3std3__48in_placeE:
	.zero		1
	.type		_ZN39_INTERNAL_a1aec3e0_4_k_cu_2c97c747_31124cuda3std6ranges3__45__cpo9iter_moveE,@object
	.size		_ZN39_INTERNAL_a1aec3e0_4_k_cu_2c97c747_31124cuda3std6ranges3__45__cpo9iter_moveE,(_ZN39_INTERNAL_a1aec3e0_4_k_cu_2c97c747_31124cuda3std3__45__cpo5beginE - _ZN39_INTERNAL_a1aec3e0_4_k_cu_2c97c747_31124cuda3std6ranges3__45__cpo9iter_moveE)
_ZN39_INTERNAL_a1aec3e0_4_k_cu_2c97c747_31124cuda3std6ranges3__45__cpo9iter_moveE:
	.zero		1
	.type		_ZN39_INTERNAL_a1aec3e0_4_k_cu_2c97c747_31124cuda3std3__45__cpo5beginE,@object
	.size		_ZN39_INTERNAL_a1aec3e0_4_k_cu_2c97c747_31124cuda3std3__45__cpo5beginE,(_ZN39_INTERNAL_a1aec3e0_4_k_cu_2c97c747_31124cuda3std3__441_GLOBAL__N__a1aec3e0_4_k_cu_2c97c747_31126ignoreE - _ZN39_INTERNAL_a1aec3e0_4_k_cu_2c97c747_31124cuda3std3__45__cpo5beginE)
_ZN39_INTERNAL_a1aec3e0_4_k_cu_2c97c747_31124cuda3std3__45__cpo5beginE:
	.zero		1
	.type		_ZN39_INTERNAL_a1aec3e0_4_k_cu_2c97c747_31124cuda3std3__441_GLOBAL__N__a1aec3e0_4_k_cu_2c97c747_31126ignoreE,@object
	.size		_ZN39_INTERNAL_a1aec3e0_4_k_cu_2c97c747_31124cuda3std3__441_GLOBAL__N__a1aec3e0_4_k_cu_2c97c747_31126ignoreE,(_ZN39_INTERNAL_a1aec3e0_4_k_cu_2c97c747_31124cute7productE - _ZN39_INTERNAL_a1aec3e0_4_k_cu_2c97c747_31124cuda3std3__441_GLOBAL__N__a1aec3e0_4_k_cu_2c97c747_31126ignoreE)
_ZN39_INTERNAL_a1aec3e0_4_k_cu_2c97c747_31124cuda3std3__441_GLOBAL__N__a1aec3e0_4_k_cu_2c97c747_31126ignoreE:
	.zero		1
	.type		_ZN39_INTERNAL_a1aec3e0_4_k_cu_2c97c747_31124cute7productE,@object
	.size		_ZN39_INTERNAL_a1aec3e0_4_k_cu_2c97c747_31124cute7productE,(_ZN39_INTERNAL_a1aec3e0_4_k_cu_2c97c747_31124cuda3std3__45__cpo3endE - _ZN39_INTERNAL_a1aec3e0_4_k_cu_2c97c747_31124cute7productE)
_ZN39_INTERNAL_a1aec3e0_4_k_cu_2c97c747_31124cute7productE:
	.zero		1
	.type		_ZN39_INTERNAL_a1aec3e0_4_k_cu_2c97c747_31124cuda3std3__45__cpo3endE,@object
	.size		_ZN39_INTERNAL_a1aec3e0_4_k_cu_2c97c747_31124cuda3std3__45__cpo3endE,(_ZN39_INTERNAL_a1aec3e0_4_k_cu_2c97c747_31124cuda3std3__419piecewise_constructE - _ZN39_INTERNAL_a1aec3e0_4_k_cu_2c97c747_31124cuda3std3__45__cpo3endE)
_ZN39_INTERNAL_a1aec3e0_4_k_cu_2c97c747_31124cuda3std3__45__cpo3endE:
	.zero		1
	.type		_ZN39_INTERNAL_a1aec3e0_4_k_cu_2c97c747_31124cuda3std3__419piecewise_constructE,@object
	.size		_ZN39_INTERNAL_a1aec3e0_4_k_cu_2c97c747_31124cuda3std3__419piecewise_constructE,(_ZN39_INTERNAL_a1aec3e0_4_k_cu_2c97c747_31124cuda3std3__45__cpo4cendE - _ZN39_INTERNAL_a1aec3e0_4_k_cu_2c97c747_31124cuda3std3__419piecewise_constructE)
_ZN39_INTERNAL_a1aec3e0_4_k_cu_2c97c747_31124cuda3std3__419piecewise_constructE:
	.zero		1
	.type		_ZN39_INTERNAL_a1aec3e0_4_k_cu_2c97c747_31124cuda3std3__45__cpo4cendE,@object
	.size		_ZN39_INTERNAL_a1aec3e0_4_k_cu_2c97c747_31124cuda3std3__45__cpo4cendE,(_ZN39_INTERNAL_a1aec3e0_4_k_cu_2c97c747_31124cuda3std6ranges3__45__cpo4swapE - _ZN39_INTERNAL_a1aec3e0_4_k_cu_2c97c747_31124cuda3std3__45__cpo4cendE)
_ZN39_INTERNAL_a1aec3e0_4_k_cu_2c97c747_31124cuda3std3__45__cpo4cendE:
	.zero		1
	.type		_ZN39_INTERNAL_a1aec3e0_4_k_cu_2c97c747_31124cuda3std6ranges3__45__cpo4swapE,@object
	.size		_ZN39_INTERNAL_a1aec3e0_4_k_cu_2c97c747_31124cuda3std6ranges3__45__cpo4swapE,(.L_8 - _ZN39_INTERNAL_a1aec3e0_4_k_cu_2c97c747_31124cuda3std6ranges3__45__cpo4swapE)
_ZN39_INTERNAL_a1aec3e0_4_k_cu_2c97c747_31124cuda3std6ranges3__45__cpo4swapE:
	.zero		1
.L_8:


//--------------------- .nv.constant0._ZN7cutlass13device_kernelINS_4gemm6kernel13GemmUniversalIN4cute5tupleIJiiiiEEENS1_10collective13CollectiveMmaINS1_34MainloopSm90TmaGmmaWarpSpecializedILi5ENS5_IJNS4_1CILi1EEENSA_ILi2EEESB_EEENS1_35KernelTmaWarpSpecializedCooperativeEEENS5_IJNSA_ILi128EEENSA_ILi64EEESH_EEENS_10bfloat16_tENS5_IJlSB_lEEESJ_SK_NS4_8TiledMMAINS4_8MMA_AtomIJNS4_4SM904GMMA27MMA_64x64x16_F32BF16BF16_SSILNSO_5MajorE0ELSQ_0ELNSO_7ScaleInE1ELSR_1EEEEEENS4_6LayoutINS5_IJSC_SB_SB_EEENS5_IJSB_NSA_ILi0EEESW_EEEEENS5_IJNS4_10UnderscoreESZ_SZ_EEEEENS4_23SM90_TMA_LOAD_MULTICASTENS4_14ComposedLayoutINS4_7SwizzleILi3ELi4ELi3EEENS4_18smem_ptr_flag_bitsILi16EEENSU_INS5_IJNSA_ILi8EEESH_EEENS5_IJSH_SB_EEEEEEEvNS4_8identityENS4_13SM90_TMA_LOADES1C_vS1D_EENS_8epilogue10collective6detail29Sm90TmaWarpSpecializedAdapterINS1H_15DefaultEpilogueISJ_SK_SK_NS1G_6thread17LinearCombinationISJ_Li1EffLNS1L_9ScaleType4KindE0ELNS_15FloatRoundStyleE2ESJ_EENS1_15EpilogueDefaultEEEEEvvEEEEvNT_6ParamsE --------------------------
	.section	.nv.constant0._ZN7cutlass13device_kernelINS_4gemm6kernel13GemmUniversalIN4cute5tupleIJiiiiEEENS1_10collective13CollectiveMmaINS1_34MainloopSm90TmaGmmaWarpSpecializedILi5ENS5_IJNS4_1CILi1EEENSA_ILi2EEESB_EEENS1_35KernelTmaWarpSpecializedCooperativeEEENS5_IJNSA_ILi128EEENSA_ILi64EEESH_EEENS_10bfloat16_tENS5_IJlSB_lEEESJ_SK_NS4_8TiledMMAINS4_8MMA_AtomIJNS4_4SM904GMMA27MMA_64x64x16_F32BF16BF16_SSILNSO_5MajorE0ELSQ_0ELNSO_7ScaleInE1ELSR_1EEEEEENS4_6LayoutINS5_IJSC_SB_SB_EEENS5_IJSB_NSA_ILi0EEESW_EEEEENS5_IJNS4_10UnderscoreESZ_SZ_EEEEENS4_23SM90_TMA_LOAD_MULTICASTENS4_14ComposedLayoutINS4_7SwizzleILi3ELi4ELi3EEENS4_18smem_ptr_flag_bitsILi16EEENSU_INS5_IJNSA_ILi8EEESH_EEENS5_IJSH_SB_EEEEEEEvNS4_8identityENS4_13SM90_TMA_LOADES1C_vS1D_EENS_8epilogue10collective6detail29Sm90TmaWarpSpecializedAdapterINS1H_15DefaultEpilogueISJ_SK_SK_NS1G_6thread17LinearCombinationISJ_Li1EffLNS1L_9ScaleType4KindE0ELNS_15FloatRoundStyleE2ESJ_EENS1_15EpilogueDefaultEEEEEvvEEEEvNT_6ParamsE,"a",@progbits
	.sectionflags	@""
	.align	4
.nv.constant0._ZN7cutlass13device_kernelINS_4gemm6kernel13GemmUniversalIN4cute5tupleIJiiiiEEENS1_10collective13CollectiveMmaINS1_34MainloopSm90TmaGmmaWarpSpecializedILi5ENS5_IJNS4_1CILi1EEENSA_ILi2EEESB_EEENS1_35KernelTmaWarpSpecializedCooperativeEEENS5_IJNSA_ILi128EEENSA_ILi64EEESH_EEENS_10bfloat16_tENS5_IJlSB_lEEESJ_SK_NS4_8TiledMMAINS4_8MMA_AtomIJNS4_4SM904GMMA27MMA_64x64x16_F32BF16BF16_SSILNSO_5MajorE0ELSQ_0ELNSO_7ScaleInE1ELSR_1EEEEEENS4_6LayoutINS5_IJSC_SB_SB_EEENS5_IJSB_NSA_ILi0EEESW_EEEEENS5_IJNS4_10UnderscoreESZ_SZ_EEEEENS4_23SM90_TMA_LOAD_MULTICASTENS4_14ComposedLayoutINS4_7SwizzleILi3ELi4ELi3EEENS4_18smem_ptr_flag_bitsILi16EEENSU_INS5_IJNSA_ILi8EEESH_EEENS5_IJSH_SB_EEEEEEEvNS4_8identityENS4_13SM90_TMA_LOADES1C_vS1D_EENS_8epilogue10collective6detail29Sm90TmaWarpSpecializedAdapterINS1H_15DefaultEpilogueISJ_SK_SK_NS1G_6thread17LinearCombinationISJ_Li1EffLNS1L_9ScaleType4KindE0ELNS_15FloatRoundStyleE2ESJ_EENS1_15EpilogueDefaultEEEEEvvEEEEvNT_6ParamsE:
	.zero		1664


//--------------------- SYMBOLS --------------------------

	.type		.nv.reservedSmem.offset0,@object
	.size		.nv.reservedSmem.offset0,0x4
	.type		__assertfail,@function
